//
// Generated by NVIDIA NVVM Compiler
//
// Compiler Build ID: CL-36424714
// Cuda compilation tools, release 13.0, V13.0.88
// Based on NVVM 20.0.0
//

.version 9.0
.target sm_100
.address_size 64

	// .globl	_Z26sw_affine_wavefront_kernelPKaPKiS2_S0_S2_S2_P11AlignResultPsS5_S5_iiiii
// _ZZ26sw_affine_wavefront_kernelPKaPKiS2_S0_S2_S2_P11AlignResultPsS5_S5_iiiiiE4sm_s has been demoted
// _ZZ26sw_affine_wavefront_kernelPKaPKiS2_S0_S2_S2_P11AlignResultPsS5_S5_iiiiiE4sm_r has been demoted
// _ZZ26sw_affine_wavefront_kernelPKaPKiS2_S0_S2_S2_P11AlignResultPsS5_S5_iiiiiE4sm_q has been demoted

.visible .entry _Z26sw_affine_wavefront_kernelPKaPKiS2_S0_S2_S2_P11AlignResultPsS5_S5_iiiii(
	.param .u64 .ptr .align 1 _Z26sw_affine_wavefront_kernelPKaPKiS2_S0_S2_S2_P11AlignResultPsS5_S5_iiiii_param_0,
	.param .u64 .ptr .align 1 _Z26sw_affine_wavefront_kernelPKaPKiS2_S0_S2_S2_P11AlignResultPsS5_S5_iiiii_param_1,
	.param .u64 .ptr .align 1 _Z26sw_affine_wavefront_kernelPKaPKiS2_S0_S2_S2_P11AlignResultPsS5_S5_iiiii_param_2,
	.param .u64 .ptr .align 1 _Z26sw_affine_wavefront_kernelPKaPKiS2_S0_S2_S2_P11AlignResultPsS5_S5_iiiii_param_3,
	.param .u64 .ptr .align 1 _Z26sw_affine_wavefront_kernelPKaPKiS2_S0_S2_S2_P11AlignResultPsS5_S5_iiiii_param_4,
	.param .u64 .ptr .align 1 _Z26sw_affine_wavefront_kernelPKaPKiS2_S0_S2_S2_P11AlignResultPsS5_S5_iiiii_param_5,
	.param .u64 .ptr .align 1 _Z26sw_affine_wavefront_kernelPKaPKiS2_S0_S2_S2_P11AlignResultPsS5_S5_iiiii_param_6,
	.param .u64 .ptr .align 1 _Z26sw_affine_wavefront_kernelPKaPKiS2_S0_S2_S2_P11AlignResultPsS5_S5_iiiii_param_7,
	.param .u64 .ptr .align 1 _Z26sw_affine_wavefront_kernelPKaPKiS2_S0_S2_S2_P11AlignResultPsS5_S5_iiiii_param_8,
	.param .u64 .ptr .align 1 _Z26sw_affine_wavefront_kernelPKaPKiS2_S0_S2_S2_P11AlignResultPsS5_S5_iiiii_param_9,
	.param .u32 _Z26sw_affine_wavefront_kernelPKaPKiS2_S0_S2_S2_P11AlignResultPsS5_S5_iiiii_param_10,
	.param .u32 _Z26sw_affine_wavefront_kernelPKaPKiS2_S0_S2_S2_P11AlignResultPsS5_S5_iiiii_param_11,
	.param .u32 _Z26sw_affine_wavefront_kernelPKaPKiS2_S0_S2_S2_P11AlignResultPsS5_S5_iiiii_param_12,
	.param .u32 _Z26sw_affine_wavefront_kernelPKaPKiS2_S0_S2_S2_P11AlignResultPsS5_S5_iiiii_param_13,
	.param .u32 _Z26sw_affine_wavefront_kernelPKaPKiS2_S0_S2_S2_P11AlignResultPsS5_S5_iiiii_param_14
)
.maxntid 256
.minnctapersm 1
{
	.reg .pred 	%p<289>;
	.reg .b16 	%rs<567>;
	.reg .b32 	%r<1233>;
	.reg .b64 	%rd<133>;
	// demoted variable
	.shared .align 2 .b8 _ZZ26sw_affine_wavefront_kernelPKaPKiS2_S0_S2_S2_P11AlignResultPsS5_S5_iiiiiE4sm_s[512];
	// demoted variable
	.shared .align 4 .b8 _ZZ26sw_affine_wavefront_kernelPKaPKiS2_S0_S2_S2_P11AlignResultPsS5_S5_iiiiiE4sm_r[1024];
	// demoted variable
	.shared .align 4 .b8 _ZZ26sw_affine_wavefront_kernelPKaPKiS2_S0_S2_S2_P11AlignResultPsS5_S5_iiiiiE4sm_q[1024];
	ld.param.u64 	%rd13, [_Z26sw_affine_wavefront_kernelPKaPKiS2_S0_S2_S2_P11AlignResultPsS5_S5_iiiii_param_0];
	ld.param.u64 	%rd14, [_Z26sw_affine_wavefront_kernelPKaPKiS2_S0_S2_S2_P11AlignResultPsS5_S5_iiiii_param_1];
	ld.param.u64 	%rd15, [_Z26sw_affine_wavefront_kernelPKaPKiS2_S0_S2_S2_P11AlignResultPsS5_S5_iiiii_param_2];
	ld.param.u64 	%rd16, [_Z26sw_affine_wavefront_kernelPKaPKiS2_S0_S2_S2_P11AlignResultPsS5_S5_iiiii_param_3];
	ld.param.u64 	%rd17, [_Z26sw_affine_wavefront_kernelPKaPKiS2_S0_S2_S2_P11AlignResultPsS5_S5_iiiii_param_4];
	ld.param.u64 	%rd18, [_Z26sw_affine_wavefront_kernelPKaPKiS2_S0_S2_S2_P11AlignResultPsS5_S5_iiiii_param_5];
	ld.param.u64 	%rd12, [_Z26sw_affine_wavefront_kernelPKaPKiS2_S0_S2_S2_P11AlignResultPsS5_S5_iiiii_param_6];
	ld.param.u64 	%rd19, [_Z26sw_affine_wavefront_kernelPKaPKiS2_S0_S2_S2_P11AlignResultPsS5_S5_iiiii_param_7];
	ld.param.u64 	%rd20, [_Z26sw_affine_wavefront_kernelPKaPKiS2_S0_S2_S2_P11AlignResultPsS5_S5_iiiii_param_8];
	ld.param.u64 	%rd21, [_Z26sw_affine_wavefront_kernelPKaPKiS2_S0_S2_S2_P11AlignResultPsS5_S5_iiiii_param_9];
	ld.param.u32 	%r67, [_Z26sw_affine_wavefront_kernelPKaPKiS2_S0_S2_S2_P11AlignResultPsS5_S5_iiiii_param_10];
	ld.param.u32 	%r68, [_Z26sw_affine_wavefront_kernelPKaPKiS2_S0_S2_S2_P11AlignResultPsS5_S5_iiiii_param_11];
	ld.param.u32 	%r69, [_Z26sw_affine_wavefront_kernelPKaPKiS2_S0_S2_S2_P11AlignResultPsS5_S5_iiiii_param_12];
	ld.param.u32 	%r70, [_Z26sw_affine_wavefront_kernelPKaPKiS2_S0_S2_S2_P11AlignResultPsS5_S5_iiiii_param_13];
	ld.param.u32 	%r71, [_Z26sw_affine_wavefront_kernelPKaPKiS2_S0_S2_S2_P11AlignResultPsS5_S5_iiiii_param_14];
	cvta.to.global.u64 	%rd1, %rd13;
	cvta.to.global.u64 	%rd2, %rd16;
	cvta.to.global.u64 	%rd3, %rd21;
	cvta.to.global.u64 	%rd4, %rd20;
	cvta.to.global.u64 	%rd5, %rd19;
	cvta.to.global.u64 	%rd22, %rd17;
	cvta.to.global.u64 	%rd23, %rd14;
	cvta.to.global.u64 	%rd24, %rd18;
	cvta.to.global.u64 	%rd25, %rd15;
	mov.u32 	%r1, %ctaid.x;
	mov.u32 	%r2, %tid.x;
	cvt.u64.u32 	%rd26, %r1;
	mul.wide.u32 	%rd27, %r1, 4;
	add.s64 	%rd28, %rd25, %rd27;
	ld.global.nc.u32 	%r3, [%rd28];
	add.s64 	%rd29, %rd24, %rd27;
	ld.global.nc.u32 	%r4, [%rd29];
	add.s64 	%rd30, %rd23, %rd27;
	ld.global.nc.u32 	%r72, [%rd30];
	cvt.s64.s32 	%rd6, %r72;
	add.s64 	%rd31, %rd22, %rd27;
	ld.global.nc.u32 	%r73, [%rd31];
	cvt.s64.s32 	%rd7, %r73;
	cvt.s64.s32 	%rd32, %r67;
	mul.lo.s64 	%rd33, %rd26, %rd32;
	mul.lo.s64 	%rd8, %rd33, 3;
	mul.lo.s32 	%r5, %r67, 3;
	setp.ge.s32 	%p1, %r2, %r5;
	@%p1 bra 	$L__BB0_12;
	not.b32 	%r74, %r2;
	add.s32 	%r6, %r5, %r74;
	shr.u32 	%r75, %r6, 8;
	add.s32 	%r7, %r75, 1;
	and.b32  	%r8, %r7, 7;
	setp.lt.u32 	%p2, %r6, 1792;
	mov.u32 	%r1208, %r2;
	@%p2 bra 	$L__BB0_4;
	and.b32  	%r9, %r7, 33554424;
	mov.b32 	%r1207, 0;
	mov.u32 	%r1208, %r2;
$L__BB0_3:
	.pragma "nounroll";
	cvt.u64.u32 	%rd34, %r1208;
	add.s64 	%rd35, %rd8, %rd34;
	shl.b64 	%rd36, %rd35, 1;
	add.s64 	%rd37, %rd5, %rd36;
	mov.b16 	%rs12, 0;
	st.global.u16 	[%rd37], %rs12;
	add.s64 	%rd38, %rd4, %rd36;
	mov.b16 	%rs13, -32000;
	st.global.u16 	[%rd38], %rs13;
	add.s64 	%rd39, %rd3, %rd36;
	st.global.u16 	[%rd39], %rs13;
	st.global.u16 	[%rd37+512], %rs12;
	st.global.u16 	[%rd38+512], %rs13;
	st.global.u16 	[%rd39+512], %rs13;
	st.global.u16 	[%rd37+1024], %rs12;
	st.global.u16 	[%rd38+1024], %rs13;
	st.global.u16 	[%rd39+1024], %rs13;
	st.global.u16 	[%rd37+1536], %rs12;
	st.global.u16 	[%rd38+1536], %rs13;
	st.global.u16 	[%rd39+1536], %rs13;
	st.global.u16 	[%rd37+2048], %rs12;
	st.global.u16 	[%rd38+2048], %rs13;
	st.global.u16 	[%rd39+2048], %rs13;
	st.global.u16 	[%rd37+2560], %rs12;
	st.global.u16 	[%rd38+2560], %rs13;
	st.global.u16 	[%rd39+2560], %rs13;
	st.global.u16 	[%rd37+3072], %rs12;
	st.global.u16 	[%rd38+3072], %rs13;
	st.global.u16 	[%rd39+3072], %rs13;
	st.global.u16 	[%rd37+3584], %rs12;
	st.global.u16 	[%rd38+3584], %rs13;
	st.global.u16 	[%rd39+3584], %rs13;
	add.s32 	%r1208, %r1208, 2048;
	add.s32 	%r1207, %r1207, 8;
	setp.ne.s32 	%p3, %r1207, %r9;
	@%p3 bra 	$L__BB0_3;
$L__BB0_4:
	setp.eq.s32 	%p4, %r8, 0;
	@%p4 bra 	$L__BB0_12;
	setp.lt.u32 	%p5, %r8, 4;
	@%p5 bra 	$L__BB0_7;
	cvt.u64.u32 	%rd40, %r1208;
	add.s64 	%rd41, %rd8, %rd40;
	shl.b64 	%rd42, %rd41, 1;
	add.s64 	%rd43, %rd5, %rd42;
	mov.b16 	%rs14, 0;
	st.global.u16 	[%rd43], %rs14;
	add.s64 	%rd44, %rd4, %rd42;
	mov.b16 	%rs15, -32000;
	st.global.u16 	[%rd44], %rs15;
	add.s64 	%rd45, %rd3, %rd42;
	st.global.u16 	[%rd45], %rs15;
	st.global.u16 	[%rd43+512], %rs14;
	st.global.u16 	[%rd44+512], %rs15;
	st.global.u16 	[%rd45+512], %rs15;
	st.global.u16 	[%rd43+1024], %rs14;
	st.global.u16 	[%rd44+1024], %rs15;
	st.global.u16 	[%rd45+1024], %rs15;
	st.global.u16 	[%rd43+1536], %rs14;
	st.global.u16 	[%rd44+1536], %rs15;
	st.global.u16 	[%rd45+1536], %rs15;
	add.s32 	%r1208, %r1208, 1024;
$L__BB0_7:
	and.b32  	%r77, %r7, 3;
	setp.eq.s32 	%p6, %r77, 0;
	@%p6 bra 	$L__BB0_12;
	setp.eq.s32 	%p7, %r77, 1;
	@%p7 bra 	$L__BB0_10;
	cvt.u64.u32 	%rd46, %r1208;
	add.s64 	%rd47, %rd8, %rd46;
	shl.b64 	%rd48, %rd47, 1;
	add.s64 	%rd49, %rd5, %rd48;
	mov.b16 	%rs16, 0;
	st.global.u16 	[%rd49], %rs16;
	add.s64 	%rd50, %rd4, %rd48;
	mov.b16 	%rs17, -32000;
	st.global.u16 	[%rd50], %rs17;
	add.s64 	%rd51, %rd3, %rd48;
	st.global.u16 	[%rd51], %rs17;
	st.global.u16 	[%rd49+512], %rs16;
	st.global.u16 	[%rd50+512], %rs17;
	st.global.u16 	[%rd51+512], %rs17;
	add.s32 	%r1208, %r1208, 512;
$L__BB0_10:
	and.b32  	%r78, %r6, 256;
	setp.ne.s32 	%p8, %r78, 0;
	@%p8 bra 	$L__BB0_12;
	cvt.u64.u32 	%rd52, %r1208;
	add.s64 	%rd53, %rd8, %rd52;
	shl.b64 	%rd54, %rd53, 1;
	add.s64 	%rd55, %rd5, %rd54;
	mov.b16 	%rs18, 0;
	st.global.u16 	[%rd55], %rs18;
	add.s64 	%rd56, %rd4, %rd54;
	mov.b16 	%rs19, -32000;
	st.global.u16 	[%rd56], %rs19;
	add.s64 	%rd57, %rd3, %rd54;
	st.global.u16 	[%rd57], %rs19;
$L__BB0_12:
	bar.sync 	0;
	add.s32 	%r19, %r4, %r3;
	setp.lt.s32 	%p9, %r19, 0;
	mov.b32 	%r1229, -1;
	mov.b16 	%rs565, 0;
	mov.u32 	%r1230, %r1229;
	@%p9 bra 	$L__BB0_30;
	add.s32 	%r20, %r2, 255;
	xor.b32  	%r21, %r2, -257;
	mov.b16 	%rs565, 0;
	mov.b32 	%r1230, -1;
	mov.b32 	%r1211, 0;
	mov.u32 	%r1229, %r1230;
$L__BB0_14:
	mov.u32 	%r22, %r1211;
	add.s32 	%r1211, %r22, 1;
	sub.s32 	%r82, %r22, %r3;
	max.s32 	%r26, %r82, 0;
	min.s32 	%r83, %r22, %r4;
	sub.s32 	%r27, %r83, %r26;
	setp.lt.s32 	%p10, %r27, 0;
	@%p10 bra 	$L__BB0_29;
	add.s32 	%r86, %r22, 2;
	mul.hi.u32 	%r87, %r86, -1431655765;
	shr.u32 	%r88, %r87, 1;
	mul.lo.s32 	%r89, %r88, 3;
	sub.s32 	%r90, %r86, %r89;
	mul.lo.s32 	%r91, %r90, %r67;
	cvt.s64.s32 	%rd58, %r91;
	add.s64 	%rd9, %rd8, %rd58;
	mul.hi.u32 	%r92, %r1211, -1431655765;
	shr.u32 	%r93, %r92, 1;
	mul.lo.s32 	%r94, %r93, 3;
	sub.s32 	%r95, %r1211, %r94;
	mul.lo.s32 	%r96, %r95, %r67;
	cvt.s64.s32 	%rd59, %r96;
	add.s64 	%rd10, %rd8, %rd59;
	mul.hi.u32 	%r97, %r22, -1431655765;
	shr.u32 	%r98, %r97, 1;
	mul.lo.s32 	%r99, %r98, 3;
	sub.s32 	%r100, %r22, %r99;
	mul.lo.s32 	%r101, %r100, %r67;
	cvt.s64.s32 	%rd60, %r101;
	add.s64 	%rd11, %rd8, %rd60;
	setp.lt.u32 	%p11, %r27, 256;
	mov.b32 	%r1226, 0;
	@%p11 bra 	$L__BB0_25;
	add.s32 	%r102, %r27, 256;
	shr.u32 	%r28, %r102, 8;
	and.b32  	%r103, %r28, 8388606;
	neg.s32 	%r1217, %r103;
	add.s32 	%r1215, %r2, %r26;
	add.s32 	%r104, %r21, %r22;
	sub.s32 	%r1214, %r104, %r26;
	mov.u32 	%r1216, %r20;
$L__BB0_17:
	add.s32 	%r105, %r1216, -255;
	setp.gt.s32 	%p12, %r105, %r27;
	@%p12 bra 	$L__BB0_20;
	add.s32 	%r38, %r1214, 257;
	setp.eq.s32 	%p13, %r1215, 0;
	setp.lt.s32 	%p14, %r38, 1;
	or.pred  	%p15, %p13, %p14;
	@%p15 bra 	$L__BB0_20;
	cvt.u64.u32 	%rd61, %r1215;
	add.s64 	%rd62, %rd9, %rd61;
	shl.b64 	%rd63, %rd62, 1;
	add.s64 	%rd64, %rd5, %rd63;
	ld.global.s16 	%r106, [%rd64];
	add.s64 	%rd65, %rd4, %rd63;
	ld.global.s16 	%r107, [%rd65];
	add.s32 	%r108, %r1215, -1;
	cvt.u64.u32 	%rd66, %r108;
	add.s64 	%rd67, %rd9, %rd66;
	shl.b64 	%rd68, %rd67, 1;
	add.s64 	%rd69, %rd5, %rd68;
	ld.global.s16 	%r109, [%rd69];
	add.s64 	%rd70, %rd3, %rd68;
	ld.global.s16 	%r110, [%rd70];
	add.s64 	%rd71, %rd10, %rd66;
	shl.b64 	%rd72, %rd71, 1;
	add.s64 	%rd73, %rd5, %rd72;
	ld.global.u16 	%rs23, [%rd73];
	add.s32 	%r111, %r70, %r106;
	add.s32 	%r112, %r71, %r107;
	max.s32 	%r113, %r111, %r112;
	add.s32 	%r114, %r70, %r109;
	add.s32 	%r115, %r71, %r110;
	max.s32 	%r116, %r114, %r115;
	add.s64 	%rd74, %rd66, %rd7;
	add.s64 	%rd75, %rd2, %rd74;
	ld.global.nc.u8 	%rs24, [%rd75];
	cvt.u16.u8 	%rs25, %rs24;
	add.s32 	%r117, %r38, -1;
	cvt.u64.u32 	%rd76, %r117;
	add.s64 	%rd77, %rd76, %rd6;
	add.s64 	%rd78, %rd1, %rd77;
	ld.global.nc.u8 	%rs26, [%rd78];
	cvt.u16.u8 	%rs27, %rs26;
	setp.eq.s16 	%p16, %rs25, %rs27;
	selp.b32 	%r118, %r68, %r69, %p16;
	cvt.u16.u32 	%rs28, %r118;
	add.s16 	%rs29, %rs23, %rs28;
	max.s16 	%rs30, %rs29, 0;
	cvt.u32.u16 	%r119, %rs30;
	cvt.s32.s16 	%r120, %r113;
	max.s32 	%r121, %r119, %r120;
	cvt.s32.s16 	%r122, %r116;
	max.s32 	%r123, %r121, %r122;
	add.s64 	%rd79, %rd11, %rd61;
	shl.b64 	%rd80, %rd79, 1;
	add.s64 	%rd81, %rd5, %rd80;
	st.global.u16 	[%rd81], %r123;
	add.s64 	%rd82, %rd4, %rd80;
	st.global.u16 	[%rd82], %r113;
	add.s64 	%rd83, %rd3, %rd80;
	st.global.u16 	[%rd83], %r116;
	cvt.s32.s16 	%r124, %rs565;
	setp.gt.s32 	%p17, %r123, %r124;
	max.s32 	%r125, %r123, %r124;
	cvt.u16.u32 	%rs565, %r125;
	selp.b32 	%r1229, %r38, %r1229, %p17;
	selp.b32 	%r1230, %r1215, %r1230, %p17;
$L__BB0_20:
	add.s32 	%r126, %r1216, 1;
	setp.gt.s32 	%p18, %r126, %r27;
	@%p18 bra 	$L__BB0_23;
	add.s32 	%r43, %r1214, 1;
	setp.lt.s32 	%p19, %r43, 1;
	@%p19 bra 	$L__BB0_23;
	add.s32 	%r127, %r1215, 256;
	cvt.u64.u32 	%rd84, %r127;
	add.s64 	%rd85, %rd9, %rd84;
	shl.b64 	%rd86, %rd85, 1;
	add.s64 	%rd87, %rd5, %rd86;
	ld.global.s16 	%r128, [%rd87];
	add.s64 	%rd88, %rd4, %rd86;
	ld.global.s16 	%r129, [%rd88];
	add.s32 	%r130, %r1215, 255;
	cvt.u64.u32 	%rd89, %r130;
	add.s64 	%rd90, %rd9, %rd89;
	shl.b64 	%rd91, %rd90, 1;
	add.s64 	%rd92, %rd5, %rd91;
	ld.global.s16 	%r131, [%rd92];
	add.s64 	%rd93, %rd3, %rd91;
	ld.global.s16 	%r132, [%rd93];
	add.s64 	%rd94, %rd10, %rd89;
	shl.b64 	%rd95, %rd94, 1;
	add.s64 	%rd96, %rd5, %rd95;
	ld.global.u16 	%rs31, [%rd96];
	add.s32 	%r133, %r70, %r128;
	add.s32 	%r134, %r71, %r129;
	max.s32 	%r135, %r133, %r134;
	add.s32 	%r136, %r70, %r131;
	add.s32 	%r137, %r71, %r132;
	max.s32 	%r138, %r136, %r137;
	add.s64 	%rd97, %rd89, %rd7;
	add.s64 	%rd98, %rd2, %rd97;
	ld.global.nc.u8 	%rs32, [%rd98];
	cvt.u16.u8 	%rs33, %rs32;
	cvt.u64.u32 	%rd99, %r1214;
	add.s64 	%rd100, %rd99, %rd6;
	add.s64 	%rd101, %rd1, %rd100;
	ld.global.nc.u8 	%rs34, [%rd101];
	cvt.u16.u8 	%rs35, %rs34;
	setp.eq.s16 	%p20, %rs33, %rs35;
	selp.b32 	%r139, %r68, %r69, %p20;
	cvt.u16.u32 	%rs36, %r139;
	add.s16 	%rs37, %rs31, %rs36;
	max.s16 	%rs38, %rs37, 0;
	cvt.u32.u16 	%r140, %rs38;
	cvt.s32.s16 	%r141, %r135;
	max.s32 	%r142, %r140, %r141;
	cvt.s32.s16 	%r143, %r138;
	max.s32 	%r144, %r142, %r143;
	add.s64 	%rd102, %rd11, %rd84;
	shl.b64 	%rd103, %rd102, 1;
	add.s64 	%rd104, %rd5, %rd103;
	st.global.u16 	[%rd104], %r144;
	add.s64 	%rd105, %rd4, %rd103;
	st.global.u16 	[%rd105], %r135;
	add.s64 	%rd106, %rd3, %rd103;
	st.global.u16 	[%rd106], %r138;
	cvt.s32.s16 	%r145, %rs565;
	setp.gt.s32 	%p21, %r144, %r145;
	max.s32 	%r146, %r144, %r145;
	cvt.u16.u32 	%rs565, %r146;
	selp.b32 	%r1229, %r43, %r1229, %p21;
	selp.b32 	%r1230, %r127, %r1230, %p21;
$L__BB0_23:
	add.s32 	%r1217, %r1217, 2;
	add.s32 	%r1216, %r1216, 512;
	add.s32 	%r1215, %r1215, 512;
	add.s32 	%r1214, %r1214, -512;
	setp.ne.s32 	%p22, %r1217, 0;
	@%p22 bra 	$L__BB0_17;
	shl.b32 	%r147, %r28, 8;
	and.b32  	%r1226, %r147, 2147483136;
$L__BB0_25:
	and.b32  	%r148, %r27, 256;
	setp.ne.s32 	%p23, %r148, 0;
	@%p23 bra 	$L__BB0_29;
	add.s32 	%r58, %r1226, %r2;
	setp.gt.s32 	%p24, %r58, %r27;
	@%p24 bra 	$L__BB0_29;
	add.s32 	%r149, %r58, %r26;
	sub.s32 	%r60, %r22, %r149;
	setp.eq.s32 	%p25, %r149, 0;
	setp.lt.s32 	%p26, %r60, 1;
	or.pred  	%p27, %p25, %p26;
	@%p27 bra 	$L__BB0_29;
	cvt.u64.u32 	%rd107, %r149;
	add.s64 	%rd108, %rd9, %rd107;
	shl.b64 	%rd109, %rd108, 1;
	add.s64 	%rd110, %rd5, %rd109;
	ld.global.s16 	%r150, [%rd110];
	add.s64 	%rd111, %rd4, %rd109;
	ld.global.s16 	%r151, [%rd111];
	add.s32 	%r152, %r149, -1;
	cvt.u64.u32 	%rd112, %r152;
	add.s64 	%rd113, %rd9, %rd112;
	shl.b64 	%rd114, %rd113, 1;
	add.s64 	%rd115, %rd5, %rd114;
	ld.global.s16 	%r153, [%rd115];
	add.s64 	%rd116, %rd3, %rd114;
	ld.global.s16 	%r154, [%rd116];
	add.s64 	%rd117, %rd10, %rd112;
	shl.b64 	%rd118, %rd117, 1;
	add.s64 	%rd119, %rd5, %rd118;
	ld.global.u16 	%rs39, [%rd119];
	add.s32 	%r155, %r70, %r150;
	add.s32 	%r156, %r71, %r151;
	max.s32 	%r157, %r155, %r156;
	add.s32 	%r158, %r70, %r153;
	add.s32 	%r159, %r71, %r154;
	max.s32 	%r160, %r158, %r159;
	add.s64 	%rd120, %rd112, %rd7;
	add.s64 	%rd121, %rd2, %rd120;
	ld.global.nc.u8 	%rs40, [%rd121];
	cvt.u16.u8 	%rs41, %rs40;
	add.s32 	%r161, %r60, -1;
	cvt.u64.u32 	%rd122, %r161;
	add.s64 	%rd123, %rd122, %rd6;
	add.s64 	%rd124, %rd1, %rd123;
	ld.global.nc.u8 	%rs42, [%rd124];
	cvt.u16.u8 	%rs43, %rs42;
	setp.eq.s16 	%p28, %rs41, %rs43;
	selp.b32 	%r162, %r68, %r69, %p28;
	cvt.u16.u32 	%rs44, %r162;
	add.s16 	%rs45, %rs39, %rs44;
	max.s16 	%rs46, %rs45, 0;
	cvt.u32.u16 	%r163, %rs46;
	cvt.s32.s16 	%r164, %r157;
	max.s32 	%r165, %r163, %r164;
	cvt.s32.s16 	%r166, %r160;
	max.s32 	%r167, %r165, %r166;
	add.s64 	%rd125, %rd11, %rd107;
	shl.b64 	%rd126, %rd125, 1;
	add.s64 	%rd127, %rd5, %rd126;
	st.global.u16 	[%rd127], %r167;
	add.s64 	%rd128, %rd4, %rd126;
	st.global.u16 	[%rd128], %r157;
	add.s64 	%rd129, %rd3, %rd126;
	st.global.u16 	[%rd129], %r160;
	cvt.s32.s16 	%r168, %rs565;
	setp.gt.s32 	%p29, %r167, %r168;
	max.s32 	%r169, %r167, %r168;
	cvt.u16.u32 	%rs565, %r169;
	selp.b32 	%r1229, %r60, %r1229, %p29;
	selp.b32 	%r1230, %r149, %r1230, %p29;
$L__BB0_29:
	bar.sync 	0;
	setp.ne.s32 	%p30, %r22, %r19;
	@%p30 bra 	$L__BB0_14;
$L__BB0_30:
	shl.b32 	%r170, %r2, 1;
	mov.u32 	%r171, _ZZ26sw_affine_wavefront_kernelPKaPKiS2_S0_S2_S2_P11AlignResultPsS5_S5_iiiiiE4sm_s;
	add.s32 	%r172, %r171, %r170;
	st.shared.u16 	[%r172], %rs565;
	shl.b32 	%r173, %r2, 2;
	mov.u32 	%r174, _ZZ26sw_affine_wavefront_kernelPKaPKiS2_S0_S2_S2_P11AlignResultPsS5_S5_iiiiiE4sm_r;
	add.s32 	%r175, %r174, %r173;
	st.shared.u32 	[%r175], %r1229;
	mov.u32 	%r176, _ZZ26sw_affine_wavefront_kernelPKaPKiS2_S0_S2_S2_P11AlignResultPsS5_S5_iiiiiE4sm_q;
	add.s32 	%r177, %r176, %r173;
	st.shared.u32 	[%r177], %r1230;
	bar.sync 	0;
	setp.ne.s32 	%p31, %r2, 0;
	@%p31 bra 	$L__BB0_32;
	ld.shared.u16 	%rs47, [_ZZ26sw_affine_wavefront_kernelPKaPKiS2_S0_S2_S2_P11AlignResultPsS5_S5_iiiiiE4sm_s];
	setp.gt.s16 	%p32, %rs47, 0;
	ld.shared.u32 	%r178, [_ZZ26sw_affine_wavefront_kernelPKaPKiS2_S0_S2_S2_P11AlignResultPsS5_S5_iiiiiE4sm_r];
	ld.shared.u32 	%r179, [_ZZ26sw_affine_wavefront_kernelPKaPKiS2_S0_S2_S2_P11AlignResultPsS5_S5_iiiiiE4sm_q];
	max.s16 	%rs48, %rs47, 0;
	selp.b32 	%r180, %r178, -1, %p32;
	selp.b32 	%r181, %r179, -1, %p32;
	ld.shared.u16 	%rs49, [_ZZ26sw_affine_wavefront_kernelPKaPKiS2_S0_S2_S2_P11AlignResultPsS5_S5_iiiiiE4sm_s+2];
	setp.gt.s16 	%p33, %rs49, %rs48;
	ld.shared.u32 	%r182, [_ZZ26sw_affine_wavefront_kernelPKaPKiS2_S0_S2_S2_P11AlignResultPsS5_S5_iiiiiE4sm_r+4];
	ld.shared.u32 	%r183, [_ZZ26sw_affine_wavefront_kernelPKaPKiS2_S0_S2_S2_P11AlignResultPsS5_S5_iiiiiE4sm_q+4];
	max.s16 	%rs50, %rs49, %rs48;
	selp.b32 	%r184, %r182, %r180, %p33;
	selp.b32 	%r185, %r183, %r181, %p33;
	ld.shared.u16 	%rs51, [_ZZ26sw_affine_wavefront_kernelPKaPKiS2_S0_S2_S2_P11AlignResultPsS5_S5_iiiiiE4sm_s+4];
	setp.gt.s16 	%p34, %rs51, %rs50;
	ld.shared.u32 	%r186, [_ZZ26sw_affine_wavefront_kernelPKaPKiS2_S0_S2_S2_P11AlignResultPsS5_S5_iiiiiE4sm_r+8];
	ld.shared.u32 	%r187, [_ZZ26sw_affine_wavefront_kernelPKaPKiS2_S0_S2_S2_P11AlignResultPsS5_S5_iiiiiE4sm_q+8];
	max.s16 	%rs52, %rs51, %rs50;
	selp.b32 	%r188, %r186, %r184, %p34;
	selp.b32 	%r189, %r187, %r185, %p34;
	ld.shared.u16 	%rs53, [_ZZ26sw_affine_wavefront_kernelPKaPKiS2_S0_S2_S2_P11AlignResultPsS5_S5_iiiiiE4sm_s+6];
	setp.gt.s16 	%p35, %rs53, %rs52;
	ld.shared.u32 	%r190, [_ZZ26sw_affine_wavefront_kernelPKaPKiS2_S0_S2_S2_P11AlignResultPsS5_S5_iiiiiE4sm_r+12];
	ld.shared.u32 	%r191, [_ZZ26sw_affine_wavefront_kernelPKaPKiS2_S0_S2_S2_P11AlignResultPsS5_S5_iiiiiE4sm_q+12];
	max.s16 	%rs54, %rs53, %rs52;
	selp.b32 	%r192, %r190, %r188, %p35;
	selp.b32 	%r193, %r191, %r189, %p35;
	ld.shared.u16 	%rs55, [_ZZ26sw_affine_wavefront_kernelPKaPKiS2_S0_S2_S2_P11AlignResultPsS5_S5_iiiiiE4sm_s+8];
	setp.gt.s16 	%p36, %rs55, %rs54;
	ld.shared.u32 	%r194, [_ZZ26sw_affine_wavefront_kernelPKaPKiS2_S0_S2_S2_P11AlignResultPsS5_S5_iiiiiE4sm_r+16];
	ld.shared.u32 	%r195, [_ZZ26sw_affine_wavefront_kernelPKaPKiS2_S0_S2_S2_P11AlignResultPsS5_S5_iiiiiE4sm_q+16];
	max.s16 	%rs56, %rs55, %rs54;
	selp.b32 	%r196, %r194, %r192, %p36;
	selp.b32 	%r197, %r195, %r193, %p36;
	ld.shared.u16 	%rs57, [_ZZ26sw_affine_wavefront_kernelPKaPKiS2_S0_S2_S2_P11AlignResultPsS5_S5_iiiiiE4sm_s+10];
	setp.gt.s16 	%p37, %rs57, %rs56;
	ld.shared.u32 	%r198, [_ZZ26sw_affine_wavefront_kernelPKaPKiS2_S0_S2_S2_P11AlignResultPsS5_S5_iiiiiE4sm_r+20];
	ld.shared.u32 	%r199, [_ZZ26sw_affine_wavefront_kernelPKaPKiS2_S0_S2_S2_P11AlignResultPsS5_S5_iiiiiE4sm_q+20];
	max.s16 	%rs58, %rs57, %rs56;
	selp.b32 	%r200, %r198, %r196, %p37;
	selp.b32 	%r201, %r199, %r197, %p37;
	ld.shared.u16 	%rs59, [_ZZ26sw_affine_wavefront_kernelPKaPKiS2_S0_S2_S2_P11AlignResultPsS5_S5_iiiiiE4sm_s+12];
	setp.gt.s16 	%p38, %rs59, %rs58;
	ld.shared.u32 	%r202, [_ZZ26sw_affine_wavefront_kernelPKaPKiS2_S0_S2_S2_P11AlignResultPsS5_S5_iiiiiE4sm_r+24];
	ld.shared.u32 	%r203, [_ZZ26sw_affine_wavefront_kernelPKaPKiS2_S0_S2_S2_P11AlignResultPsS5_S5_iiiiiE4sm_q+24];
	max.s16 	%rs60, %rs59, %rs58;
	selp.b32 	%r204, %r202, %r200, %p38;
	selp.b32 	%r205, %r203, %r201, %p38;
	ld.shared.u16 	%rs61, [_ZZ26sw_affine_wavefront_kernelPKaPKiS2_S0_S2_S2_P11AlignResultPsS5_S5_iiiiiE4sm_s+14];
	setp.gt.s16 	%p39, %rs61, %rs60;
	ld.shared.u32 	%r206, [_ZZ26sw_affine_wavefront_kernelPKaPKiS2_S0_S2_S2_P11AlignResultPsS5_S5_iiiiiE4sm_r+28];
	ld.shared.u32 	%r207, [_ZZ26sw_affine_wavefront_kernelPKaPKiS2_S0_S2_S2_P11AlignResultPsS5_S5_iiiiiE4sm_q+28];
	max.s16 	%rs62, %rs61, %rs60;
	selp.b32 	%r208, %r206, %r204, %p39;
	selp.b32 	%r209, %r207, %r205, %p39;
	ld.shared.u16 	%rs63, [_ZZ26sw_affine_wavefront_kernelPKaPKiS2_S0_S2_S2_P11AlignResultPsS5_S5_iiiiiE4sm_s+16];
	setp.gt.s16 	%p40, %rs63, %rs62;
	ld.shared.u32 	%r210, [_ZZ26sw_affine_wavefront_kernelPKaPKiS2_S0_S2_S2_P11AlignResultPsS5_S5_iiiiiE4sm_r+32];
	ld.shared.u32 	%r211, [_ZZ26sw_affine_wavefront_kernelPKaPKiS2_S0_S2_S2_P11AlignResultPsS5_S5_iiiiiE4sm_q+32];
	max.s16 	%rs64, %rs63, %rs62;
	selp.b32 	%r212, %r210, %r208, %p40;
	selp.b32 	%r213, %r211, %r209, %p40;
	ld.shared.u16 	%rs65, [_ZZ26sw_affine_wavefront_kernelPKaPKiS2_S0_S2_S2_P11AlignResultPsS5_S5_iiiiiE4sm_s+18];
	setp.gt.s16 	%p41, %rs65, %rs64;
	ld.shared.u32 	%r214, [_ZZ26sw_affine_wavefront_kernelPKaPKiS2_S0_S2_S2_P11AlignResultPsS5_S5_iiiiiE4sm_r+36];
	ld.shared.u32 	%r215, [_ZZ26sw_affine_wavefront_kernelPKaPKiS2_S0_S2_S2_P11AlignResultPsS5_S5_iiiiiE4sm_q+36];
	max.s16 	%rs66, %rs65, %rs64;
	selp.b32 	%r216, %r214, %r212, %p41;
	selp.b32 	%r217, %r215, %r213, %p41;
	ld.shared.u16 	%rs67, [_ZZ26sw_affine_wavefront_kernelPKaPKiS2_S0_S2_S2_P11AlignResultPsS5_S5_iiiiiE4sm_s+20];
	setp.gt.s16 	%p42, %rs67, %rs66;
	ld.shared.u32 	%r218, [_ZZ26sw_affine_wavefront_kernelPKaPKiS2_S0_S2_S2_P11AlignResultPsS5_S5_iiiiiE4sm_r+40];
	ld.shared.u32 	%r219, [_ZZ26sw_affine_wavefront_kernelPKaPKiS2_S0_S2_S2_P11AlignResultPsS5_S5_iiiiiE4sm_q+40];
	max.s16 	%rs68, %rs67, %rs66;
	selp.b32 	%r220, %r218, %r216, %p42;
	selp.b32 	%r221, %r219, %r217, %p42;
	ld.shared.u16 	%rs69, [_ZZ26sw_affine_wavefront_kernelPKaPKiS2_S0_S2_S2_P11AlignResultPsS5_S5_iiiiiE4sm_s+22];
	setp.gt.s16 	%p43, %rs69, %rs68;
	ld.shared.u32 	%r222, [_ZZ26sw_affine_wavefront_kernelPKaPKiS2_S0_S2_S2_P11AlignResultPsS5_S5_iiiiiE4sm_r+44];
	ld.shared.u32 	%r223, [_ZZ26sw_affine_wavefront_kernelPKaPKiS2_S0_S2_S2_P11AlignResultPsS5_S5_iiiiiE4sm_q+44];
	max.s16 	%rs70, %rs69, %rs68;
	selp.b32 	%r224, %r222, %r220, %p43;
	selp.b32 	%r225, %r223, %r221, %p43;
	ld.shared.u16 	%rs71, [_ZZ26sw_affine_wavefront_kernelPKaPKiS2_S0_S2_S2_P11AlignResultPsS5_S5_iiiiiE4sm_s+24];
	setp.gt.s16 	%p44, %rs71, %rs70;
	ld.shared.u32 	%r226, [_ZZ26sw_affine_wavefront_kernelPKaPKiS2_S0_S2_S2_P11AlignResultPsS5_S5_iiiiiE4sm_r+48];
	ld.shared.u32 	%r227, [_ZZ26sw_affine_wavefront_kernelPKaPKiS2_S0_S2_S2_P11AlignResultPsS5_S5_iiiiiE4sm_q+48];
	max.s16 	%rs72, %rs71, %rs70;
	selp.b32 	%r228, %r226, %r224, %p44;
	selp.b32 	%r229, %r227, %r225, %p44;
	ld.shared.u16 	%rs73, [_ZZ26sw_affine_wavefront_kernelPKaPKiS2_S0_S2_S2_P11AlignResultPsS5_S5_iiiiiE4sm_s+26];
	setp.gt.s16 	%p45, %rs73, %rs72;
	ld.shared.u32 	%r230, [_ZZ26sw_affine_wavefront_kernelPKaPKiS2_S0_S2_S2_P11AlignResultPsS5_S5_iiiiiE4sm_r+52];
	ld.shared.u32 	%r231, [_ZZ26sw_affine_wavefront_kernelPKaPKiS2_S0_S2_S2_P11AlignResultPsS5_S5_iiiiiE4sm_q+52];
	max.s16 	%rs74, %rs73, %rs72;
	selp.b32 	%r232, %r230, %r228, %p45;
	selp.b32 	%r233, %r231, %r229, %p45;
	ld.shared.u16 	%rs75, [_ZZ26sw_affine_wavefront_kernelPKaPKiS2_S0_S2_S2_P11AlignResultPsS5_S5_iiiiiE4sm_s+28];
	setp.gt.s16 	%p46, %rs75, %rs74;
	ld.shared.u32 	%r234, [_ZZ26sw_affine_wavefront_kernelPKaPKiS2_S0_S2_S2_P11AlignResultPsS5_S5_iiiiiE4sm_r+56];
	ld.shared.u32 	%r235, [_ZZ26sw_affine_wavefront_kernelPKaPKiS2_S0_S2_S2_P11AlignResultPsS5_S5_iiiiiE4sm_q+56];
	max.s16 	%rs76, %rs75, %rs74;
	selp.b32 	%r236, %r234, %r232, %p46;
	selp.b32 	%r237, %r235, %r233, %p46;
	ld.shared.u16 	%rs77, [_ZZ26sw_affine_wavefront_kernelPKaPKiS2_S0_S2_S2_P11AlignResultPsS5_S5_iiiiiE4sm_s+30];
	setp.gt.s16 	%p47, %rs77, %rs76;
	ld.shared.u32 	%r238, [_ZZ26sw_affine_wavefront_kernelPKaPKiS2_S0_S2_S2_P11AlignResultPsS5_S5_iiiiiE4sm_r+60];
	ld.shared.u32 	%r239, [_ZZ26sw_affine_wavefront_kernelPKaPKiS2_S0_S2_S2_P11AlignResultPsS5_S5_iiiiiE4sm_q+60];
	max.s16 	%rs78, %rs77, %rs76;
	selp.b32 	%r240, %r238, %r236, %p47;
	selp.b32 	%r241, %r239, %r237, %p47;
	ld.shared.u16 	%rs79, [_ZZ26sw_affine_wavefront_kernelPKaPKiS2_S0_S2_S2_P11AlignResultPsS5_S5_iiiiiE4sm_s+32];
	setp.gt.s16 	%p48, %rs79, %rs78;
	ld.shared.u32 	%r242, [_ZZ26sw_affine_wavefront_kernelPKaPKiS2_S0_S2_S2_P11AlignResultPsS5_S5_iiiiiE4sm_r+64];
	ld.shared.u32 	%r243, [_ZZ26sw_affine_wavefront_kernelPKaPKiS2_S0_S2_S2_P11AlignResultPsS5_S5_iiiiiE4sm_q+64];
	max.s16 	%rs80, %rs79, %rs78;
	selp.b32 	%r244, %r242, %r240, %p48;
	selp.b32 	%r245, %r243, %r241, %p48;
	ld.shared.u16 	%rs81, [_ZZ26sw_affine_wavefront_kernelPKaPKiS2_S0_S2_S2_P11AlignResultPsS5_S5_iiiiiE4sm_s+34];
	setp.gt.s16 	%p49, %rs81, %rs80;
	ld.shared.u32 	%r246, [_ZZ26sw_affine_wavefront_kernelPKaPKiS2_S0_S2_S2_P11AlignResultPsS5_S5_iiiiiE4sm_r+68];
	ld.shared.u32 	%r247, [_ZZ26sw_affine_wavefront_kernelPKaPKiS2_S0_S2_S2_P11AlignResultPsS5_S5_iiiiiE4sm_q+68];
	max.s16 	%rs82, %rs81, %rs80;
	selp.b32 	%r248, %r246, %r244, %p49;
	selp.b32 	%r249, %r247, %r245, %p49;
	ld.shared.u16 	%rs83, [_ZZ26sw_affine_wavefront_kernelPKaPKiS2_S0_S2_S2_P11AlignResultPsS5_S5_iiiiiE4sm_s+36];
	setp.gt.s16 	%p50, %rs83, %rs82;
	ld.shared.u32 	%r250, [_ZZ26sw_affine_wavefront_kernelPKaPKiS2_S0_S2_S2_P11AlignResultPsS5_S5_iiiiiE4sm_r+72];
	ld.shared.u32 	%r251, [_ZZ26sw_affine_wavefront_kernelPKaPKiS2_S0_S2_S2_P11AlignResultPsS5_S5_iiiiiE4sm_q+72];
	max.s16 	%rs84, %rs83, %rs82;
	selp.b32 	%r252, %r250, %r248, %p50;
	selp.b32 	%r253, %r251, %r249, %p50;
	ld.shared.u16 	%rs85, [_ZZ26sw_affine_wavefront_kernelPKaPKiS2_S0_S2_S2_P11AlignResultPsS5_S5_iiiiiE4sm_s+38];
	setp.gt.s16 	%p51, %rs85, %rs84;
	ld.shared.u32 	%r254, [_ZZ26sw_affine_wavefront_kernelPKaPKiS2_S0_S2_S2_P11AlignResultPsS5_S5_iiiiiE4sm_r+76];
	ld.shared.u32 	%r255, [_ZZ26sw_affine_wavefront_kernelPKaPKiS2_S0_S2_S2_P11AlignResultPsS5_S5_iiiiiE4sm_q+76];
	max.s16 	%rs86, %rs85, %rs84;
	selp.b32 	%r256, %r254, %r252, %p51;
	selp.b32 	%r257, %r255, %r253, %p51;
	ld.shared.u16 	%rs87, [_ZZ26sw_affine_wavefront_kernelPKaPKiS2_S0_S2_S2_P11AlignResultPsS5_S5_iiiiiE4sm_s+40];
	setp.gt.s16 	%p52, %rs87, %rs86;
	ld.shared.u32 	%r258, [_ZZ26sw_affine_wavefront_kernelPKaPKiS2_S0_S2_S2_P11AlignResultPsS5_S5_iiiiiE4sm_r+80];
	ld.shared.u32 	%r259, [_ZZ26sw_affine_wavefront_kernelPKaPKiS2_S0_S2_S2_P11AlignResultPsS5_S5_iiiiiE4sm_q+80];
	max.s16 	%rs88, %rs87, %rs86;
	selp.b32 	%r260, %r258, %r256, %p52;
	selp.b32 	%r261, %r259, %r257, %p52;
	ld.shared.u16 	%rs89, [_ZZ26sw_affine_wavefront_kernelPKaPKiS2_S0_S2_S2_P11AlignResultPsS5_S5_iiiiiE4sm_s+42];
	setp.gt.s16 	%p53, %rs89, %rs88;
	ld.shared.u32 	%r262, [_ZZ26sw_affine_wavefront_kernelPKaPKiS2_S0_S2_S2_P11AlignResultPsS5_S5_iiiiiE4sm_r+84];
	ld.shared.u32 	%r263, [_ZZ26sw_affine_wavefront_kernelPKaPKiS2_S0_S2_S2_P11AlignResultPsS5_S5_iiiiiE4sm_q+84];
	max.s16 	%rs90, %rs89, %rs88;
	selp.b32 	%r264, %r262, %r260, %p53;
	selp.b32 	%r265, %r263, %r261, %p53;
	ld.shared.u16 	%rs91, [_ZZ26sw_affine_wavefront_kernelPKaPKiS2_S0_S2_S2_P11AlignResultPsS5_S5_iiiiiE4sm_s+44];
	setp.gt.s16 	%p54, %rs91, %rs90;
	ld.shared.u32 	%r266, [_ZZ26sw_affine_wavefront_kernelPKaPKiS2_S0_S2_S2_P11AlignResultPsS5_S5_iiiiiE4sm_r+88];
	ld.shared.u32 	%r267, [_ZZ26sw_affine_wavefront_kernelPKaPKiS2_S0_S2_S2_P11AlignResultPsS5_S5_iiiiiE4sm_q+88];
	max.s16 	%rs92, %rs91, %rs90;
	selp.b32 	%r268, %r266, %r264, %p54;
	selp.b32 	%r269, %r267, %r265, %p54;
	ld.shared.u16 	%rs93, [_ZZ26sw_affine_wavefront_kernelPKaPKiS2_S0_S2_S2_P11AlignResultPsS5_S5_iiiiiE4sm_s+46];
	setp.gt.s16 	%p55, %rs93, %rs92;
	ld.shared.u32 	%r270, [_ZZ26sw_affine_wavefront_kernelPKaPKiS2_S0_S2_S2_P11AlignResultPsS5_S5_iiiiiE4sm_r+92];
	ld.shared.u32 	%r271, [_ZZ26sw_affine_wavefront_kernelPKaPKiS2_S0_S2_S2_P11AlignResultPsS5_S5_iiiiiE4sm_q+92];
	max.s16 	%rs94, %rs93, %rs92;
	selp.b32 	%r272, %r270, %r268, %p55;
	selp.b32 	%r273, %r271, %r269, %p55;
	ld.shared.u16 	%rs95, [_ZZ26sw_affine_wavefront_kernelPKaPKiS2_S0_S2_S2_P11AlignResultPsS5_S5_iiiiiE4sm_s+48];
	setp.gt.s16 	%p56, %rs95, %rs94;
	ld.shared.u32 	%r274, [_ZZ26sw_affine_wavefront_kernelPKaPKiS2_S0_S2_S2_P11AlignResultPsS5_S5_iiiiiE4sm_r+96];
	ld.shared.u32 	%r275, [_ZZ26sw_affine_wavefront_kernelPKaPKiS2_S0_S2_S2_P11AlignResultPsS5_S5_iiiiiE4sm_q+96];
	max.s16 	%rs96, %rs95, %rs94;
	selp.b32 	%r276, %r274, %r272, %p56;
	selp.b32 	%r277, %r275, %r273, %p56;
	ld.shared.u16 	%rs97, [_ZZ26sw_affine_wavefront_kernelPKaPKiS2_S0_S2_S2_P11AlignResultPsS5_S5_iiiiiE4sm_s+50];
	setp.gt.s16 	%p57, %rs97, %rs96;
	ld.shared.u32 	%r278, [_ZZ26sw_affine_wavefront_kernelPKaPKiS2_S0_S2_S2_P11AlignResultPsS5_S5_iiiiiE4sm_r+100];
	ld.shared.u32 	%r279, [_ZZ26sw_affine_wavefront_kernelPKaPKiS2_S0_S2_S2_P11AlignResultPsS5_S5_iiiiiE4sm_q+100];
	max.s16 	%rs98, %rs97, %rs96;
	selp.b32 	%r280, %r278, %r276, %p57;
	selp.b32 	%r281, %r279, %r277, %p57;
	ld.shared.u16 	%rs99, [_ZZ26sw_affine_wavefront_kernelPKaPKiS2_S0_S2_S2_P11AlignResultPsS5_S5_iiiiiE4sm_s+52];
	setp.gt.s16 	%p58, %rs99, %rs98;
	ld.shared.u32 	%r282, [_ZZ26sw_affine_wavefront_kernelPKaPKiS2_S0_S2_S2_P11AlignResultPsS5_S5_iiiiiE4sm_r+104];
	ld.shared.u32 	%r283, [_ZZ26sw_affine_wavefront_kernelPKaPKiS2_S0_S2_S2_P11AlignResultPsS5_S5_iiiiiE4sm_q+104];
	max.s16 	%rs100, %rs99, %rs98;
	selp.b32 	%r284, %r282, %r280, %p58;
	selp.b32 	%r285, %r283, %r281, %p58;
	ld.shared.u16 	%rs101, [_ZZ26sw_affine_wavefront_kernelPKaPKiS2_S0_S2_S2_P11AlignResultPsS5_S5_iiiiiE4sm_s+54];
	setp.gt.s16 	%p59, %rs101, %rs100;
	ld.shared.u32 	%r286, [_ZZ26sw_affine_wavefront_kernelPKaPKiS2_S0_S2_S2_P11AlignResultPsS5_S5_iiiiiE4sm_r+108];
	ld.shared.u32 	%r287, [_ZZ26sw_affine_wavefront_kernelPKaPKiS2_S0_S2_S2_P11AlignResultPsS5_S5_iiiiiE4sm_q+108];
	max.s16 	%rs102, %rs101, %rs100;
	selp.b32 	%r288, %r286, %r284, %p59;
	selp.b32 	%r289, %r287, %r285, %p59;
	ld.shared.u16 	%rs103, [_ZZ26sw_affine_wavefront_kernelPKaPKiS2_S0_S2_S2_P11AlignResultPsS5_S5_iiiiiE4sm_s+56];
	setp.gt.s16 	%p60, %rs103, %rs102;
	ld.shared.u32 	%r290, [_ZZ26sw_affine_wavefront_kernelPKaPKiS2_S0_S2_S2_P11AlignResultPsS5_S5_iiiiiE4sm_r+112];
	ld.shared.u32 	%r291, [_ZZ26sw_affine_wavefront_kernelPKaPKiS2_S0_S2_S2_P11AlignResultPsS5_S5_iiiiiE4sm_q+112];
	max.s16 	%rs104, %rs103, %rs102;
	selp.b32 	%r292, %r290, %r288, %p60;
	selp.b32 	%r293, %r291, %r289, %p60;
	ld.shared.u16 	%rs105, [_ZZ26sw_affine_wavefront_kernelPKaPKiS2_S0_S2_S2_P11AlignResultPsS5_S5_iiiiiE4sm_s+58];
	setp.gt.s16 	%p61, %rs105, %rs104;
	ld.shared.u32 	%r294, [_ZZ26sw_affine_wavefront_kernelPKaPKiS2_S0_S2_S2_P11AlignResultPsS5_S5_iiiiiE4sm_r+116];
	ld.shared.u32 	%r295, [_ZZ26sw_affine_wavefront_kernelPKaPKiS2_S0_S2_S2_P11AlignResultPsS5_S5_iiiiiE4sm_q+116];
	max.s16 	%rs106, %rs105, %rs104;
	selp.b32 	%r296, %r294, %r292, %p61;
	selp.b32 	%r297, %r295, %r293, %p61;
	ld.shared.u16 	%rs107, [_ZZ26sw_affine_wavefront_kernelPKaPKiS2_S0_S2_S2_P11AlignResultPsS5_S5_iiiiiE4sm_s+60];
	setp.gt.s16 	%p62, %rs107, %rs106;
	ld.shared.u32 	%r298, [_ZZ26sw_affine_wavefront_kernelPKaPKiS2_S0_S2_S2_P11AlignResultPsS5_S5_iiiiiE4sm_r+120];
	ld.shared.u32 	%r299, [_ZZ26sw_affine_wavefront_kernelPKaPKiS2_S0_S2_S2_P11AlignResultPsS5_S5_iiiiiE4sm_q+120];
	max.s16 	%rs108, %rs107, %rs106;
	selp.b32 	%r300, %r298, %r296, %p62;
	selp.b32 	%r301, %r299, %r297, %p62;
	ld.shared.u16 	%rs109, [_ZZ26sw_affine_wavefront_kernelPKaPKiS2_S0_S2_S2_P11AlignResultPsS5_S5_iiiiiE4sm_s+62];
	setp.gt.s16 	%p63, %rs109, %rs108;
	ld.shared.u32 	%r302, [_ZZ26sw_affine_wavefront_kernelPKaPKiS2_S0_S2_S2_P11AlignResultPsS5_S5_iiiiiE4sm_r+124];
	ld.shared.u32 	%r303, [_ZZ26sw_affine_wavefront_kernelPKaPKiS2_S0_S2_S2_P11AlignResultPsS5_S5_iiiiiE4sm_q+124];
	max.s16 	%rs110, %rs109, %rs108;
	selp.b32 	%r304, %r302, %r300, %p63;
	selp.b32 	%r305, %r303, %r301, %p63;
	ld.shared.u16 	%rs111, [_ZZ26sw_affine_wavefront_kernelPKaPKiS2_S0_S2_S2_P11AlignResultPsS5_S5_iiiiiE4sm_s+64];
	setp.gt.s16 	%p64, %rs111, %rs110;
	ld.shared.u32 	%r306, [_ZZ26sw_affine_wavefront_kernelPKaPKiS2_S0_S2_S2_P11AlignResultPsS5_S5_iiiiiE4sm_r+128];
	ld.shared.u32 	%r307, [_ZZ26sw_affine_wavefront_kernelPKaPKiS2_S0_S2_S2_P11AlignResultPsS5_S5_iiiiiE4sm_q+128];
	max.s16 	%rs112, %rs111, %rs110;
	selp.b32 	%r308, %r306, %r304, %p64;
	selp.b32 	%r309, %r307, %r305, %p64;
	ld.shared.u16 	%rs113, [_ZZ26sw_affine_wavefront_kernelPKaPKiS2_S0_S2_S2_P11AlignResultPsS5_S5_iiiiiE4sm_s+66];
	setp.gt.s16 	%p65, %rs113, %rs112;
	ld.shared.u32 	%r310, [_ZZ26sw_affine_wavefront_kernelPKaPKiS2_S0_S2_S2_P11AlignResultPsS5_S5_iiiiiE4sm_r+132];
	ld.shared.u32 	%r311, [_ZZ26sw_affine_wavefront_kernelPKaPKiS2_S0_S2_S2_P11AlignResultPsS5_S5_iiiiiE4sm_q+132];
	max.s16 	%rs114, %rs113, %rs112;
	selp.b32 	%r312, %r310, %r308, %p65;
	selp.b32 	%r313, %r311, %r309, %p65;
	ld.shared.u16 	%rs115, [_ZZ26sw_affine_wavefront_kernelPKaPKiS2_S0_S2_S2_P11AlignResultPsS5_S5_iiiiiE4sm_s+68];
	setp.gt.s16 	%p66, %rs115, %rs114;
	ld.shared.u32 	%r314, [_ZZ26sw_affine_wavefront_kernelPKaPKiS2_S0_S2_S2_P11AlignResultPsS5_S5_iiiiiE4sm_r+136];
	ld.shared.u32 	%r315, [_ZZ26sw_affine_wavefront_kernelPKaPKiS2_S0_S2_S2_P11AlignResultPsS5_S5_iiiiiE4sm_q+136];
	max.s16 	%rs116, %rs115, %rs114;
	selp.b32 	%r316, %r314, %r312, %p66;
	selp.b32 	%r317, %r315, %r313, %p66;
	ld.shared.u16 	%rs117, [_ZZ26sw_affine_wavefront_kernelPKaPKiS2_S0_S2_S2_P11AlignResultPsS5_S5_iiiiiE4sm_s+70];
	setp.gt.s16 	%p67, %rs117, %rs116;
	ld.shared.u32 	%r318, [_ZZ26sw_affine_wavefront_kernelPKaPKiS2_S0_S2_S2_P11AlignResultPsS5_S5_iiiiiE4sm_r+140];
	ld.shared.u32 	%r319, [_ZZ26sw_affine_wavefront_kernelPKaPKiS2_S0_S2_S2_P11AlignResultPsS5_S5_iiiiiE4sm_q+140];
	max.s16 	%rs118, %rs117, %rs116;
	selp.b32 	%r320, %r318, %r316, %p67;
	selp.b32 	%r321, %r319, %r317, %p67;
	ld.shared.u16 	%rs119, [_ZZ26sw_affine_wavefront_kernelPKaPKiS2_S0_S2_S2_P11AlignResultPsS5_S5_iiiiiE4sm_s+72];
	setp.gt.s16 	%p68, %rs119, %rs118;
	ld.shared.u32 	%r322, [_ZZ26sw_affine_wavefront_kernelPKaPKiS2_S0_S2_S2_P11AlignResultPsS5_S5_iiiiiE4sm_r+144];
	ld.shared.u32 	%r323, [_ZZ26sw_affine_wavefront_kernelPKaPKiS2_S0_S2_S2_P11AlignResultPsS5_S5_iiiiiE4sm_q+144];
	max.s16 	%rs120, %rs119, %rs118;
	selp.b32 	%r324, %r322, %r320, %p68;
	selp.b32 	%r325, %r323, %r321, %p68;
	ld.shared.u16 	%rs121, [_ZZ26sw_affine_wavefront_kernelPKaPKiS2_S0_S2_S2_P11AlignResultPsS5_S5_iiiiiE4sm_s+74];
	setp.gt.s16 	%p69, %rs121, %rs120;
	ld.shared.u32 	%r326, [_ZZ26sw_affine_wavefront_kernelPKaPKiS2_S0_S2_S2_P11AlignResultPsS5_S5_iiiiiE4sm_r+148];
	ld.shared.u32 	%r327, [_ZZ26sw_affine_wavefront_kernelPKaPKiS2_S0_S2_S2_P11AlignResultPsS5_S5_iiiiiE4sm_q+148];
	max.s16 	%rs122, %rs121, %rs120;
	selp.b32 	%r328, %r326, %r324, %p69;
	selp.b32 	%r329, %r327, %r325, %p69;
	ld.shared.u16 	%rs123, [_ZZ26sw_affine_wavefront_kernelPKaPKiS2_S0_S2_S2_P11AlignResultPsS5_S5_iiiiiE4sm_s+76];
	setp.gt.s16 	%p70, %rs123, %rs122;
	ld.shared.u32 	%r330, [_ZZ26sw_affine_wavefront_kernelPKaPKiS2_S0_S2_S2_P11AlignResultPsS5_S5_iiiiiE4sm_r+152];
	ld.shared.u32 	%r331, [_ZZ26sw_affine_wavefront_kernelPKaPKiS2_S0_S2_S2_P11AlignResultPsS5_S5_iiiiiE4sm_q+152];
	max.s16 	%rs124, %rs123, %rs122;
	selp.b32 	%r332, %r330, %r328, %p70;
	selp.b32 	%r333, %r331, %r329, %p70;
	ld.shared.u16 	%rs125, [_ZZ26sw_affine_wavefront_kernelPKaPKiS2_S0_S2_S2_P11AlignResultPsS5_S5_iiiiiE4sm_s+78];
	setp.gt.s16 	%p71, %rs125, %rs124;
	ld.shared.u32 	%r334, [_ZZ26sw_affine_wavefront_kernelPKaPKiS2_S0_S2_S2_P11AlignResultPsS5_S5_iiiiiE4sm_r+156];
	ld.shared.u32 	%r335, [_ZZ26sw_affine_wavefront_kernelPKaPKiS2_S0_S2_S2_P11AlignResultPsS5_S5_iiiiiE4sm_q+156];
	max.s16 	%rs126, %rs125, %rs124;
	selp.b32 	%r336, %r334, %r332, %p71;
	selp.b32 	%r337, %r335, %r333, %p71;
	ld.shared.u16 	%rs127, [_ZZ26sw_affine_wavefront_kernelPKaPKiS2_S0_S2_S2_P11AlignResultPsS5_S5_iiiiiE4sm_s+80];
	setp.gt.s16 	%p72, %rs127, %rs126;
	ld.shared.u32 	%r338, [_ZZ26sw_affine_wavefront_kernelPKaPKiS2_S0_S2_S2_P11AlignResultPsS5_S5_iiiiiE4sm_r+160];
	ld.shared.u32 	%r339, [_ZZ26sw_affine_wavefront_kernelPKaPKiS2_S0_S2_S2_P11AlignResultPsS5_S5_iiiiiE4sm_q+160];
	max.s16 	%rs128, %rs127, %rs126;
	selp.b32 	%r340, %r338, %r336, %p72;
	selp.b32 	%r341, %r339, %r337, %p72;
	ld.shared.u16 	%rs129, [_ZZ26sw_affine_wavefront_kernelPKaPKiS2_S0_S2_S2_P11AlignResultPsS5_S5_iiiiiE4sm_s+82];
	setp.gt.s16 	%p73, %rs129, %rs128;
	ld.shared.u32 	%r342, [_ZZ26sw_affine_wavefront_kernelPKaPKiS2_S0_S2_S2_P11AlignResultPsS5_S5_iiiiiE4sm_r+164];
	ld.shared.u32 	%r343, [_ZZ26sw_affine_wavefront_kernelPKaPKiS2_S0_S2_S2_P11AlignResultPsS5_S5_iiiiiE4sm_q+164];
	max.s16 	%rs130, %rs129, %rs128;
	selp.b32 	%r344, %r342, %r340, %p73;
	selp.b32 	%r345, %r343, %r341, %p73;
	ld.shared.u16 	%rs131, [_ZZ26sw_affine_wavefront_kernelPKaPKiS2_S0_S2_S2_P11AlignResultPsS5_S5_iiiiiE4sm_s+84];
	setp.gt.s16 	%p74, %rs131, %rs130;
	ld.shared.u32 	%r346, [_ZZ26sw_affine_wavefront_kernelPKaPKiS2_S0_S2_S2_P11AlignResultPsS5_S5_iiiiiE4sm_r+168];
	ld.shared.u32 	%r347, [_ZZ26sw_affine_wavefront_kernelPKaPKiS2_S0_S2_S2_P11AlignResultPsS5_S5_iiiiiE4sm_q+168];
	max.s16 	%rs132, %rs131, %rs130;
	selp.b32 	%r348, %r346, %r344, %p74;
	selp.b32 	%r349, %r347, %r345, %p74;
	ld.shared.u16 	%rs133, [_ZZ26sw_affine_wavefront_kernelPKaPKiS2_S0_S2_S2_P11AlignResultPsS5_S5_iiiiiE4sm_s+86];
	setp.gt.s16 	%p75, %rs133, %rs132;
	ld.shared.u32 	%r350, [_ZZ26sw_affine_wavefront_kernelPKaPKiS2_S0_S2_S2_P11AlignResultPsS5_S5_iiiiiE4sm_r+172];
	ld.shared.u32 	%r351, [_ZZ26sw_affine_wavefront_kernelPKaPKiS2_S0_S2_S2_P11AlignResultPsS5_S5_iiiiiE4sm_q+172];
	max.s16 	%rs134, %rs133, %rs132;
	selp.b32 	%r352, %r350, %r348, %p75;
	selp.b32 	%r353, %r351, %r349, %p75;
	ld.shared.u16 	%rs135, [_ZZ26sw_affine_wavefront_kernelPKaPKiS2_S0_S2_S2_P11AlignResultPsS5_S5_iiiiiE4sm_s+88];
	setp.gt.s16 	%p76, %rs135, %rs134;
	ld.shared.u32 	%r354, [_ZZ26sw_affine_wavefront_kernelPKaPKiS2_S0_S2_S2_P11AlignResultPsS5_S5_iiiiiE4sm_r+176];
	ld.shared.u32 	%r355, [_ZZ26sw_affine_wavefront_kernelPKaPKiS2_S0_S2_S2_P11AlignResultPsS5_S5_iiiiiE4sm_q+176];
	max.s16 	%rs136, %rs135, %rs134;
	selp.b32 	%r356, %r354, %r352, %p76;
	selp.b32 	%r357, %r355, %r353, %p76;
	ld.shared.u16 	%rs137, [_ZZ26sw_affine_wavefront_kernelPKaPKiS2_S0_S2_S2_P11AlignResultPsS5_S5_iiiiiE4sm_s+90];
	setp.gt.s16 	%p77, %rs137, %rs136;
	ld.shared.u32 	%r358, [_ZZ26sw_affine_wavefront_kernelPKaPKiS2_S0_S2_S2_P11AlignResultPsS5_S5_iiiiiE4sm_r+180];
	ld.shared.u32 	%r359, [_ZZ26sw_affine_wavefront_kernelPKaPKiS2_S0_S2_S2_P11AlignResultPsS5_S5_iiiiiE4sm_q+180];
	max.s16 	%rs138, %rs137, %rs136;
	selp.b32 	%r360, %r358, %r356, %p77;
	selp.b32 	%r361, %r359, %r357, %p77;
	ld.shared.u16 	%rs139, [_ZZ26sw_affine_wavefront_kernelPKaPKiS2_S0_S2_S2_P11AlignResultPsS5_S5_iiiiiE4sm_s+92];
	setp.gt.s16 	%p78, %rs139, %rs138;
	ld.shared.u32 	%r362, [_ZZ26sw_affine_wavefront_kernelPKaPKiS2_S0_S2_S2_P11AlignResultPsS5_S5_iiiiiE4sm_r+184];
	ld.shared.u32 	%r363, [_ZZ26sw_affine_wavefront_kernelPKaPKiS2_S0_S2_S2_P11AlignResultPsS5_S5_iiiiiE4sm_q+184];
	max.s16 	%rs140, %rs139, %rs138;
	selp.b32 	%r364, %r362, %r360, %p78;
	selp.b32 	%r365, %r363, %r361, %p78;
	ld.shared.u16 	%rs141, [_ZZ26sw_affine_wavefront_kernelPKaPKiS2_S0_S2_S2_P11AlignResultPsS5_S5_iiiiiE4sm_s+94];
	setp.gt.s16 	%p79, %rs141, %rs140;
	ld.shared.u32 	%r366, [_ZZ26sw_affine_wavefront_kernelPKaPKiS2_S0_S2_S2_P11AlignResultPsS5_S5_iiiiiE4sm_r+188];
	ld.shared.u32 	%r367, [_ZZ26sw_affine_wavefront_kernelPKaPKiS2_S0_S2_S2_P11AlignResultPsS5_S5_iiiiiE4sm_q+188];
	max.s16 	%rs142, %rs141, %rs140;
	selp.b32 	%r368, %r366, %r364, %p79;
	selp.b32 	%r369, %r367, %r365, %p79;
	ld.shared.u16 	%rs143, [_ZZ26sw_affine_wavefront_kernelPKaPKiS2_S0_S2_S2_P11AlignResultPsS5_S5_iiiiiE4sm_s+96];
	setp.gt.s16 	%p80, %rs143, %rs142;
	ld.shared.u32 	%r370, [_ZZ26sw_affine_wavefront_kernelPKaPKiS2_S0_S2_S2_P11AlignResultPsS5_S5_iiiiiE4sm_r+192];
	ld.shared.u32 	%r371, [_ZZ26sw_affine_wavefront_kernelPKaPKiS2_S0_S2_S2_P11AlignResultPsS5_S5_iiiiiE4sm_q+192];
	max.s16 	%rs144, %rs143, %rs142;
	selp.b32 	%r372, %r370, %r368, %p80;
	selp.b32 	%r373, %r371, %r369, %p80;
	ld.shared.u16 	%rs145, [_ZZ26sw_affine_wavefront_kernelPKaPKiS2_S0_S2_S2_P11AlignResultPsS5_S5_iiiiiE4sm_s+98];
	setp.gt.s16 	%p81, %rs145, %rs144;
	ld.shared.u32 	%r374, [_ZZ26sw_affine_wavefront_kernelPKaPKiS2_S0_S2_S2_P11AlignResultPsS5_S5_iiiiiE4sm_r+196];
	ld.shared.u32 	%r375, [_ZZ26sw_affine_wavefront_kernelPKaPKiS2_S0_S2_S2_P11AlignResultPsS5_S5_iiiiiE4sm_q+196];
	max.s16 	%rs146, %rs145, %rs144;
	selp.b32 	%r376, %r374, %r372, %p81;
	selp.b32 	%r377, %r375, %r373, %p81;
	ld.shared.u16 	%rs147, [_ZZ26sw_affine_wavefront_kernelPKaPKiS2_S0_S2_S2_P11AlignResultPsS5_S5_iiiiiE4sm_s+100];
	setp.gt.s16 	%p82, %rs147, %rs146;
	ld.shared.u32 	%r378, [_ZZ26sw_affine_wavefront_kernelPKaPKiS2_S0_S2_S2_P11AlignResultPsS5_S5_iiiiiE4sm_r+200];
	ld.shared.u32 	%r379, [_ZZ26sw_affine_wavefront_kernelPKaPKiS2_S0_S2_S2_P11AlignResultPsS5_S5_iiiiiE4sm_q+200];
	max.s16 	%rs148, %rs147, %rs146;
	selp.b32 	%r380, %r378, %r376, %p82;
	selp.b32 	%r381, %r379, %r377, %p82;
	ld.shared.u16 	%rs149, [_ZZ26sw_affine_wavefront_kernelPKaPKiS2_S0_S2_S2_P11AlignResultPsS5_S5_iiiiiE4sm_s+102];
	setp.gt.s16 	%p83, %rs149, %rs148;
	ld.shared.u32 	%r382, [_ZZ26sw_affine_wavefront_kernelPKaPKiS2_S0_S2_S2_P11AlignResultPsS5_S5_iiiiiE4sm_r+204];
	ld.shared.u32 	%r383, [_ZZ26sw_affine_wavefront_kernelPKaPKiS2_S0_S2_S2_P11AlignResultPsS5_S5_iiiiiE4sm_q+204];
	max.s16 	%rs150, %rs149, %rs148;
	selp.b32 	%r384, %r382, %r380, %p83;
	selp.b32 	%r385, %r383, %r381, %p83;
	ld.shared.u16 	%rs151, [_ZZ26sw_affine_wavefront_kernelPKaPKiS2_S0_S2_S2_P11AlignResultPsS5_S5_iiiiiE4sm_s+104];
	setp.gt.s16 	%p84, %rs151, %rs150;
	ld.shared.u32 	%r386, [_ZZ26sw_affine_wavefront_kernelPKaPKiS2_S0_S2_S2_P11AlignResultPsS5_S5_iiiiiE4sm_r+208];
	ld.shared.u32 	%r387, [_ZZ26sw_affine_wavefront_kernelPKaPKiS2_S0_S2_S2_P11AlignResultPsS5_S5_iiiiiE4sm_q+208];
	max.s16 	%rs152, %rs151, %rs150;
	selp.b32 	%r388, %r386, %r384, %p84;
	selp.b32 	%r389, %r387, %r385, %p84;
	ld.shared.u16 	%rs153, [_ZZ26sw_affine_wavefront_kernelPKaPKiS2_S0_S2_S2_P11AlignResultPsS5_S5_iiiiiE4sm_s+106];
	setp.gt.s16 	%p85, %rs153, %rs152;
	ld.shared.u32 	%r390, [_ZZ26sw_affine_wavefront_kernelPKaPKiS2_S0_S2_S2_P11AlignResultPsS5_S5_iiiiiE4sm_r+212];
	ld.shared.u32 	%r391, [_ZZ26sw_affine_wavefront_kernelPKaPKiS2_S0_S2_S2_P11AlignResultPsS5_S5_iiiiiE4sm_q+212];
	max.s16 	%rs154, %rs153, %rs152;
	selp.b32 	%r392, %r390, %r388, %p85;
	selp.b32 	%r393, %r391, %r389, %p85;
	ld.shared.u16 	%rs155, [_ZZ26sw_affine_wavefront_kernelPKaPKiS2_S0_S2_S2_P11AlignResultPsS5_S5_iiiiiE4sm_s+108];
	setp.gt.s16 	%p86, %rs155, %rs154;
	ld.shared.u32 	%r394, [_ZZ26sw_affine_wavefront_kernelPKaPKiS2_S0_S2_S2_P11AlignResultPsS5_S5_iiiiiE4sm_r+216];
	ld.shared.u32 	%r395, [_ZZ26sw_affine_wavefront_kernelPKaPKiS2_S0_S2_S2_P11AlignResultPsS5_S5_iiiiiE4sm_q+216];
	max.s16 	%rs156, %rs155, %rs154;
	selp.b32 	%r396, %r394, %r392, %p86;
	selp.b32 	%r397, %r395, %r393, %p86;
	ld.shared.u16 	%rs157, [_ZZ26sw_affine_wavefront_kernelPKaPKiS2_S0_S2_S2_P11AlignResultPsS5_S5_iiiiiE4sm_s+110];
	setp.gt.s16 	%p87, %rs157, %rs156;
	ld.shared.u32 	%r398, [_ZZ26sw_affine_wavefront_kernelPKaPKiS2_S0_S2_S2_P11AlignResultPsS5_S5_iiiiiE4sm_r+220];
	ld.shared.u32 	%r399, [_ZZ26sw_affine_wavefront_kernelPKaPKiS2_S0_S2_S2_P11AlignResultPsS5_S5_iiiiiE4sm_q+220];
	max.s16 	%rs158, %rs157, %rs156;
	selp.b32 	%r400, %r398, %r396, %p87;
	selp.b32 	%r401, %r399, %r397, %p87;
	ld.shared.u16 	%rs159, [_ZZ26sw_affine_wavefront_kernelPKaPKiS2_S0_S2_S2_P11AlignResultPsS5_S5_iiiiiE4sm_s+112];
	setp.gt.s16 	%p88, %rs159, %rs158;
	ld.shared.u32 	%r402, [_ZZ26sw_affine_wavefront_kernelPKaPKiS2_S0_S2_S2_P11AlignResultPsS5_S5_iiiiiE4sm_r+224];
	ld.shared.u32 	%r403, [_ZZ26sw_affine_wavefront_kernelPKaPKiS2_S0_S2_S2_P11AlignResultPsS5_S5_iiiiiE4sm_q+224];
	max.s16 	%rs160, %rs159, %rs158;
	selp.b32 	%r404, %r402, %r400, %p88;
	selp.b32 	%r405, %r403, %r401, %p88;
	ld.shared.u16 	%rs161, [_ZZ26sw_affine_wavefront_kernelPKaPKiS2_S0_S2_S2_P11AlignResultPsS5_S5_iiiiiE4sm_s+114];
	setp.gt.s16 	%p89, %rs161, %rs160;
	ld.shared.u32 	%r406, [_ZZ26sw_affine_wavefront_kernelPKaPKiS2_S0_S2_S2_P11AlignResultPsS5_S5_iiiiiE4sm_r+228];
	ld.shared.u32 	%r407, [_ZZ26sw_affine_wavefront_kernelPKaPKiS2_S0_S2_S2_P11AlignResultPsS5_S5_iiiiiE4sm_q+228];
	max.s16 	%rs162, %rs161, %rs160;
	selp.b32 	%r408, %r406, %r404, %p89;
	selp.b32 	%r409, %r407, %r405, %p89;
	ld.shared.u16 	%rs163, [_ZZ26sw_affine_wavefront_kernelPKaPKiS2_S0_S2_S2_P11AlignResultPsS5_S5_iiiiiE4sm_s+116];
	setp.gt.s16 	%p90, %rs163, %rs162;
	ld.shared.u32 	%r410, [_ZZ26sw_affine_wavefront_kernelPKaPKiS2_S0_S2_S2_P11AlignResultPsS5_S5_iiiiiE4sm_r+232];
	ld.shared.u32 	%r411, [_ZZ26sw_affine_wavefront_kernelPKaPKiS2_S0_S2_S2_P11AlignResultPsS5_S5_iiiiiE4sm_q+232];
	max.s16 	%rs164, %rs163, %rs162;
	selp.b32 	%r412, %r410, %r408, %p90;
	selp.b32 	%r413, %r411, %r409, %p90;
	ld.shared.u16 	%rs165, [_ZZ26sw_affine_wavefront_kernelPKaPKiS2_S0_S2_S2_P11AlignResultPsS5_S5_iiiiiE4sm_s+118];
	setp.gt.s16 	%p91, %rs165, %rs164;
	ld.shared.u32 	%r414, [_ZZ26sw_affine_wavefront_kernelPKaPKiS2_S0_S2_S2_P11AlignResultPsS5_S5_iiiiiE4sm_r+236];
	ld.shared.u32 	%r415, [_ZZ26sw_affine_wavefront_kernelPKaPKiS2_S0_S2_S2_P11AlignResultPsS5_S5_iiiiiE4sm_q+236];
	max.s16 	%rs166, %rs165, %rs164;
	selp.b32 	%r416, %r414, %r412, %p91;
	selp.b32 	%r417, %r415, %r413, %p91;
	ld.shared.u16 	%rs167, [_ZZ26sw_affine_wavefront_kernelPKaPKiS2_S0_S2_S2_P11AlignResultPsS5_S5_iiiiiE4sm_s+120];
	setp.gt.s16 	%p92, %rs167, %rs166;
	ld.shared.u32 	%r418, [_ZZ26sw_affine_wavefront_kernelPKaPKiS2_S0_S2_S2_P11AlignResultPsS5_S5_iiiiiE4sm_r+240];
	ld.shared.u32 	%r419, [_ZZ26sw_affine_wavefront_kernelPKaPKiS2_S0_S2_S2_P11AlignResultPsS5_S5_iiiiiE4sm_q+240];
	max.s16 	%rs168, %rs167, %rs166;
	selp.b32 	%r420, %r418, %r416, %p92;
	selp.b32 	%r421, %r419, %r417, %p92;
	ld.shared.u16 	%rs169, [_ZZ26sw_affine_wavefront_kernelPKaPKiS2_S0_S2_S2_P11AlignResultPsS5_S5_iiiiiE4sm_s+122];
	setp.gt.s16 	%p93, %rs169, %rs168;
	ld.shared.u32 	%r422, [_ZZ26sw_affine_wavefront_kernelPKaPKiS2_S0_S2_S2_P11AlignResultPsS5_S5_iiiiiE4sm_r+244];
	ld.shared.u32 	%r423, [_ZZ26sw_affine_wavefront_kernelPKaPKiS2_S0_S2_S2_P11AlignResultPsS5_S5_iiiiiE4sm_q+244];
	max.s16 	%rs170, %rs169, %rs168;
	selp.b32 	%r424, %r422, %r420, %p93;
	selp.b32 	%r425, %r423, %r421, %p93;
	ld.shared.u16 	%rs171, [_ZZ26sw_affine_wavefront_kernelPKaPKiS2_S0_S2_S2_P11AlignResultPsS5_S5_iiiiiE4sm_s+124];
	setp.gt.s16 	%p94, %rs171, %rs170;
	ld.shared.u32 	%r426, [_ZZ26sw_affine_wavefront_kernelPKaPKiS2_S0_S2_S2_P11AlignResultPsS5_S5_iiiiiE4sm_r+248];
	ld.shared.u32 	%r427, [_ZZ26sw_affine_wavefront_kernelPKaPKiS2_S0_S2_S2_P11AlignResultPsS5_S5_iiiiiE4sm_q+248];
	max.s16 	%rs172, %rs171, %rs170;
	selp.b32 	%r428, %r426, %r424, %p94;
	selp.b32 	%r429, %r427, %r425, %p94;
	ld.shared.u16 	%rs173, [_ZZ26sw_affine_wavefront_kernelPKaPKiS2_S0_S2_S2_P11AlignResultPsS5_S5_iiiiiE4sm_s+126];
	setp.gt.s16 	%p95, %rs173, %rs172;
	ld.shared.u32 	%r430, [_ZZ26sw_affine_wavefront_kernelPKaPKiS2_S0_S2_S2_P11AlignResultPsS5_S5_iiiiiE4sm_r+252];
	ld.shared.u32 	%r431, [_ZZ26sw_affine_wavefront_kernelPKaPKiS2_S0_S2_S2_P11AlignResultPsS5_S5_iiiiiE4sm_q+252];
	max.s16 	%rs174, %rs173, %rs172;
	selp.b32 	%r432, %r430, %r428, %p95;
	selp.b32 	%r433, %r431, %r429, %p95;
	ld.shared.u16 	%rs175, [_ZZ26sw_affine_wavefront_kernelPKaPKiS2_S0_S2_S2_P11AlignResultPsS5_S5_iiiiiE4sm_s+128];
	setp.gt.s16 	%p96, %rs175, %rs174;
	ld.shared.u32 	%r434, [_ZZ26sw_affine_wavefront_kernelPKaPKiS2_S0_S2_S2_P11AlignResultPsS5_S5_iiiiiE4sm_r+256];
	ld.shared.u32 	%r435, [_ZZ26sw_affine_wavefront_kernelPKaPKiS2_S0_S2_S2_P11AlignResultPsS5_S5_iiiiiE4sm_q+256];
	max.s16 	%rs176, %rs175, %rs174;
	selp.b32 	%r436, %r434, %r432, %p96;
	selp.b32 	%r437, %r435, %r433, %p96;
	ld.shared.u16 	%rs177, [_ZZ26sw_affine_wavefront_kernelPKaPKiS2_S0_S2_S2_P11AlignResultPsS5_S5_iiiiiE4sm_s+130];
	setp.gt.s16 	%p97, %rs177, %rs176;
	ld.shared.u32 	%r438, [_ZZ26sw_affine_wavefront_kernelPKaPKiS2_S0_S2_S2_P11AlignResultPsS5_S5_iiiiiE4sm_r+260];
	ld.shared.u32 	%r439, [_ZZ26sw_affine_wavefront_kernelPKaPKiS2_S0_S2_S2_P11AlignResultPsS5_S5_iiiiiE4sm_q+260];
	max.s16 	%rs178, %rs177, %rs176;
	selp.b32 	%r440, %r438, %r436, %p97;
	selp.b32 	%r441, %r439, %r437, %p97;
	ld.shared.u16 	%rs179, [_ZZ26sw_affine_wavefront_kernelPKaPKiS2_S0_S2_S2_P11AlignResultPsS5_S5_iiiiiE4sm_s+132];
	setp.gt.s16 	%p98, %rs179, %rs178;
	ld.shared.u32 	%r442, [_ZZ26sw_affine_wavefront_kernelPKaPKiS2_S0_S2_S2_P11AlignResultPsS5_S5_iiiiiE4sm_r+264];
	ld.shared.u32 	%r443, [_ZZ26sw_affine_wavefront_kernelPKaPKiS2_S0_S2_S2_P11AlignResultPsS5_S5_iiiiiE4sm_q+264];
	max.s16 	%rs180, %rs179, %rs178;
	selp.b32 	%r444, %r442, %r440, %p98;
	selp.b32 	%r445, %r443, %r441, %p98;
	ld.shared.u16 	%rs181, [_ZZ26sw_affine_wavefront_kernelPKaPKiS2_S0_S2_S2_P11AlignResultPsS5_S5_iiiiiE4sm_s+134];
	setp.gt.s16 	%p99, %rs181, %rs180;
	ld.shared.u32 	%r446, [_ZZ26sw_affine_wavefront_kernelPKaPKiS2_S0_S2_S2_P11AlignResultPsS5_S5_iiiiiE4sm_r+268];
	ld.shared.u32 	%r447, [_ZZ26sw_affine_wavefront_kernelPKaPKiS2_S0_S2_S2_P11AlignResultPsS5_S5_iiiiiE4sm_q+268];
	max.s16 	%rs182, %rs181, %rs180;
	selp.b32 	%r448, %r446, %r444, %p99;
	selp.b32 	%r449, %r447, %r445, %p99;
	ld.shared.u16 	%rs183, [_ZZ26sw_affine_wavefront_kernelPKaPKiS2_S0_S2_S2_P11AlignResultPsS5_S5_iiiiiE4sm_s+136];
	setp.gt.s16 	%p100, %rs183, %rs182;
	ld.shared.u32 	%r450, [_ZZ26sw_affine_wavefront_kernelPKaPKiS2_S0_S2_S2_P11AlignResultPsS5_S5_iiiiiE4sm_r+272];
	ld.shared.u32 	%r451, [_ZZ26sw_affine_wavefront_kernelPKaPKiS2_S0_S2_S2_P11AlignResultPsS5_S5_iiiiiE4sm_q+272];
	max.s16 	%rs184, %rs183, %rs182;
	selp.b32 	%r452, %r450, %r448, %p100;
	selp.b32 	%r453, %r451, %r449, %p100;
	ld.shared.u16 	%rs185, [_ZZ26sw_affine_wavefront_kernelPKaPKiS2_S0_S2_S2_P11AlignResultPsS5_S5_iiiiiE4sm_s+138];
	setp.gt.s16 	%p101, %rs185, %rs184;
	ld.shared.u32 	%r454, [_ZZ26sw_affine_wavefront_kernelPKaPKiS2_S0_S2_S2_P11AlignResultPsS5_S5_iiiiiE4sm_r+276];
	ld.shared.u32 	%r455, [_ZZ26sw_affine_wavefront_kernelPKaPKiS2_S0_S2_S2_P11AlignResultPsS5_S5_iiiiiE4sm_q+276];
	max.s16 	%rs186, %rs185, %rs184;
	selp.b32 	%r456, %r454, %r452, %p101;
	selp.b32 	%r457, %r455, %r453, %p101;
	ld.shared.u16 	%rs187, [_ZZ26sw_affine_wavefront_kernelPKaPKiS2_S0_S2_S2_P11AlignResultPsS5_S5_iiiiiE4sm_s+140];
	setp.gt.s16 	%p102, %rs187, %rs186;
	ld.shared.u32 	%r458, [_ZZ26sw_affine_wavefront_kernelPKaPKiS2_S0_S2_S2_P11AlignResultPsS5_S5_iiiiiE4sm_r+280];
	ld.shared.u32 	%r459, [_ZZ26sw_affine_wavefront_kernelPKaPKiS2_S0_S2_S2_P11AlignResultPsS5_S5_iiiiiE4sm_q+280];
	max.s16 	%rs188, %rs187, %rs186;
	selp.b32 	%r460, %r458, %r456, %p102;
	selp.b32 	%r461, %r459, %r457, %p102;
	ld.shared.u16 	%rs189, [_ZZ26sw_affine_wavefront_kernelPKaPKiS2_S0_S2_S2_P11AlignResultPsS5_S5_iiiiiE4sm_s+142];
	setp.gt.s16 	%p103, %rs189, %rs188;
	ld.shared.u32 	%r462, [_ZZ26sw_affine_wavefront_kernelPKaPKiS2_S0_S2_S2_P11AlignResultPsS5_S5_iiiiiE4sm_r+284];
	ld.shared.u32 	%r463, [_ZZ26sw_affine_wavefront_kernelPKaPKiS2_S0_S2_S2_P11AlignResultPsS5_S5_iiiiiE4sm_q+284];
	max.s16 	%rs190, %rs189, %rs188;
	selp.b32 	%r464, %r462, %r460, %p103;
	selp.b32 	%r465, %r463, %r461, %p103;
	ld.shared.u16 	%rs191, [_ZZ26sw_affine_wavefront_kernelPKaPKiS2_S0_S2_S2_P11AlignResultPsS5_S5_iiiiiE4sm_s+144];
	setp.gt.s16 	%p104, %rs191, %rs190;
	ld.shared.u32 	%r466, [_ZZ26sw_affine_wavefront_kernelPKaPKiS2_S0_S2_S2_P11AlignResultPsS5_S5_iiiiiE4sm_r+288];
	ld.shared.u32 	%r467, [_ZZ26sw_affine_wavefront_kernelPKaPKiS2_S0_S2_S2_P11AlignResultPsS5_S5_iiiiiE4sm_q+288];
	max.s16 	%rs192, %rs191, %rs190;
	selp.b32 	%r468, %r466, %r464, %p104;
	selp.b32 	%r469, %r467, %r465, %p104;
	ld.shared.u16 	%rs193, [_ZZ26sw_affine_wavefront_kernelPKaPKiS2_S0_S2_S2_P11AlignResultPsS5_S5_iiiiiE4sm_s+146];
	setp.gt.s16 	%p105, %rs193, %rs192;
	ld.shared.u32 	%r470, [_ZZ26sw_affine_wavefront_kernelPKaPKiS2_S0_S2_S2_P11AlignResultPsS5_S5_iiiiiE4sm_r+292];
	ld.shared.u32 	%r471, [_ZZ26sw_affine_wavefront_kernelPKaPKiS2_S0_S2_S2_P11AlignResultPsS5_S5_iiiiiE4sm_q+292];
	max.s16 	%rs194, %rs193, %rs192;
	selp.b32 	%r472, %r470, %r468, %p105;
	selp.b32 	%r473, %r471, %r469, %p105;
	ld.shared.u16 	%rs195, [_ZZ26sw_affine_wavefront_kernelPKaPKiS2_S0_S2_S2_P11AlignResultPsS5_S5_iiiiiE4sm_s+148];
	setp.gt.s16 	%p106, %rs195, %rs194;
	ld.shared.u32 	%r474, [_ZZ26sw_affine_wavefront_kernelPKaPKiS2_S0_S2_S2_P11AlignResultPsS5_S5_iiiiiE4sm_r+296];
	ld.shared.u32 	%r475, [_ZZ26sw_affine_wavefront_kernelPKaPKiS2_S0_S2_S2_P11AlignResultPsS5_S5_iiiiiE4sm_q+296];
	max.s16 	%rs196, %rs195, %rs194;
	selp.b32 	%r476, %r474, %r472, %p106;
	selp.b32 	%r477, %r475, %r473, %p106;
	ld.shared.u16 	%rs197, [_ZZ26sw_affine_wavefront_kernelPKaPKiS2_S0_S2_S2_P11AlignResultPsS5_S5_iiiiiE4sm_s+150];
	setp.gt.s16 	%p107, %rs197, %rs196;
	ld.shared.u32 	%r478, [_ZZ26sw_affine_wavefront_kernelPKaPKiS2_S0_S2_S2_P11AlignResultPsS5_S5_iiiiiE4sm_r+300];
	ld.shared.u32 	%r479, [_ZZ26sw_affine_wavefront_kernelPKaPKiS2_S0_S2_S2_P11AlignResultPsS5_S5_iiiiiE4sm_q+300];
	max.s16 	%rs198, %rs197, %rs196;
	selp.b32 	%r480, %r478, %r476, %p107;
	selp.b32 	%r481, %r479, %r477, %p107;
	ld.shared.u16 	%rs199, [_ZZ26sw_affine_wavefront_kernelPKaPKiS2_S0_S2_S2_P11AlignResultPsS5_S5_iiiiiE4sm_s+152];
	setp.gt.s16 	%p108, %rs199, %rs198;
	ld.shared.u32 	%r482, [_ZZ26sw_affine_wavefront_kernelPKaPKiS2_S0_S2_S2_P11AlignResultPsS5_S5_iiiiiE4sm_r+304];
	ld.shared.u32 	%r483, [_ZZ26sw_affine_wavefront_kernelPKaPKiS2_S0_S2_S2_P11AlignResultPsS5_S5_iiiiiE4sm_q+304];
	max.s16 	%rs200, %rs199, %rs198;
	selp.b32 	%r484, %r482, %r480, %p108;
	selp.b32 	%r485, %r483, %r481, %p108;
	ld.shared.u16 	%rs201, [_ZZ26sw_affine_wavefront_kernelPKaPKiS2_S0_S2_S2_P11AlignResultPsS5_S5_iiiiiE4sm_s+154];
	setp.gt.s16 	%p109, %rs201, %rs200;
	ld.shared.u32 	%r486, [_ZZ26sw_affine_wavefront_kernelPKaPKiS2_S0_S2_S2_P11AlignResultPsS5_S5_iiiiiE4sm_r+308];
	ld.shared.u32 	%r487, [_ZZ26sw_affine_wavefront_kernelPKaPKiS2_S0_S2_S2_P11AlignResultPsS5_S5_iiiiiE4sm_q+308];
	max.s16 	%rs202, %rs201, %rs200;
	selp.b32 	%r488, %r486, %r484, %p109;
	selp.b32 	%r489, %r487, %r485, %p109;
	ld.shared.u16 	%rs203, [_ZZ26sw_affine_wavefront_kernelPKaPKiS2_S0_S2_S2_P11AlignResultPsS5_S5_iiiiiE4sm_s+156];
	setp.gt.s16 	%p110, %rs203, %rs202;
	ld.shared.u32 	%r490, [_ZZ26sw_affine_wavefront_kernelPKaPKiS2_S0_S2_S2_P11AlignResultPsS5_S5_iiiiiE4sm_r+312];
	ld.shared.u32 	%r491, [_ZZ26sw_affine_wavefront_kernelPKaPKiS2_S0_S2_S2_P11AlignResultPsS5_S5_iiiiiE4sm_q+312];
	max.s16 	%rs204, %rs203, %rs202;
	selp.b32 	%r492, %r490, %r488, %p110;
	selp.b32 	%r493, %r491, %r489, %p110;
	ld.shared.u16 	%rs205, [_ZZ26sw_affine_wavefront_kernelPKaPKiS2_S0_S2_S2_P11AlignResultPsS5_S5_iiiiiE4sm_s+158];
	setp.gt.s16 	%p111, %rs205, %rs204;
	ld.shared.u32 	%r494, [_ZZ26sw_affine_wavefront_kernelPKaPKiS2_S0_S2_S2_P11AlignResultPsS5_S5_iiiiiE4sm_r+316];
	ld.shared.u32 	%r495, [_ZZ26sw_affine_wavefront_kernelPKaPKiS2_S0_S2_S2_P11AlignResultPsS5_S5_iiiiiE4sm_q+316];
	max.s16 	%rs206, %rs205, %rs204;
	selp.b32 	%r496, %r494, %r492, %p111;
	selp.b32 	%r497, %r495, %r493, %p111;
	ld.shared.u16 	%rs207, [_ZZ26sw_affine_wavefront_kernelPKaPKiS2_S0_S2_S2_P11AlignResultPsS5_S5_iiiiiE4sm_s+160];
	setp.gt.s16 	%p112, %rs207, %rs206;
	ld.shared.u32 	%r498, [_ZZ26sw_affine_wavefront_kernelPKaPKiS2_S0_S2_S2_P11AlignResultPsS5_S5_iiiiiE4sm_r+320];
	ld.shared.u32 	%r499, [_ZZ26sw_affine_wavefront_kernelPKaPKiS2_S0_S2_S2_P11AlignResultPsS5_S5_iiiiiE4sm_q+320];
	max.s16 	%rs208, %rs207, %rs206;
	selp.b32 	%r500, %r498, %r496, %p112;
	selp.b32 	%r501, %r499, %r497, %p112;
	ld.shared.u16 	%rs209, [_ZZ26sw_affine_wavefront_kernelPKaPKiS2_S0_S2_S2_P11AlignResultPsS5_S5_iiiiiE4sm_s+162];
	setp.gt.s16 	%p113, %rs209, %rs208;
	ld.shared.u32 	%r502, [_ZZ26sw_affine_wavefront_kernelPKaPKiS2_S0_S2_S2_P11AlignResultPsS5_S5_iiiiiE4sm_r+324];
	ld.shared.u32 	%r503, [_ZZ26sw_affine_wavefront_kernelPKaPKiS2_S0_S2_S2_P11AlignResultPsS5_S5_iiiiiE4sm_q+324];
	max.s16 	%rs210, %rs209, %rs208;
	selp.b32 	%r504, %r502, %r500, %p113;
	selp.b32 	%r505, %r503, %r501, %p113;
	ld.shared.u16 	%rs211, [_ZZ26sw_affine_wavefront_kernelPKaPKiS2_S0_S2_S2_P11AlignResultPsS5_S5_iiiiiE4sm_s+164];
	setp.gt.s16 	%p114, %rs211, %rs210;
	ld.shared.u32 	%r506, [_ZZ26sw_affine_wavefront_kernelPKaPKiS2_S0_S2_S2_P11AlignResultPsS5_S5_iiiiiE4sm_r+328];
	ld.shared.u32 	%r507, [_ZZ26sw_affine_wavefront_kernelPKaPKiS2_S0_S2_S2_P11AlignResultPsS5_S5_iiiiiE4sm_q+328];
	max.s16 	%rs212, %rs211, %rs210;
	selp.b32 	%r508, %r506, %r504, %p114;
	selp.b32 	%r509, %r507, %r505, %p114;
	ld.shared.u16 	%rs213, [_ZZ26sw_affine_wavefront_kernelPKaPKiS2_S0_S2_S2_P11AlignResultPsS5_S5_iiiiiE4sm_s+166];
	setp.gt.s16 	%p115, %rs213, %rs212;
	ld.shared.u32 	%r510, [_ZZ26sw_affine_wavefront_kernelPKaPKiS2_S0_S2_S2_P11AlignResultPsS5_S5_iiiiiE4sm_r+332];
	ld.shared.u32 	%r511, [_ZZ26sw_affine_wavefront_kernelPKaPKiS2_S0_S2_S2_P11AlignResultPsS5_S5_iiiiiE4sm_q+332];
	max.s16 	%rs214, %rs213, %rs212;
	selp.b32 	%r512, %r510, %r508, %p115;
	selp.b32 	%r513, %r511, %r509, %p115;
	ld.shared.u16 	%rs215, [_ZZ26sw_affine_wavefront_kernelPKaPKiS2_S0_S2_S2_P11AlignResultPsS5_S5_iiiiiE4sm_s+168];
	setp.gt.s16 	%p116, %rs215, %rs214;
	ld.shared.u32 	%r514, [_ZZ26sw_affine_wavefront_kernelPKaPKiS2_S0_S2_S2_P11AlignResultPsS5_S5_iiiiiE4sm_r+336];
	ld.shared.u32 	%r515, [_ZZ26sw_affine_wavefront_kernelPKaPKiS2_S0_S2_S2_P11AlignResultPsS5_S5_iiiiiE4sm_q+336];
	max.s16 	%rs216, %rs215, %rs214;
	selp.b32 	%r516, %r514, %r512, %p116;
	selp.b32 	%r517, %r515, %r513, %p116;
	ld.shared.u16 	%rs217, [_ZZ26sw_affine_wavefront_kernelPKaPKiS2_S0_S2_S2_P11AlignResultPsS5_S5_iiiiiE4sm_s+170];
	setp.gt.s16 	%p117, %rs217, %rs216;
	ld.shared.u32 	%r518, [_ZZ26sw_affine_wavefront_kernelPKaPKiS2_S0_S2_S2_P11AlignResultPsS5_S5_iiiiiE4sm_r+340];
	ld.shared.u32 	%r519, [_ZZ26sw_affine_wavefront_kernelPKaPKiS2_S0_S2_S2_P11AlignResultPsS5_S5_iiiiiE4sm_q+340];
	max.s16 	%rs218, %rs217, %rs216;
	selp.b32 	%r520, %r518, %r516, %p117;
	selp.b32 	%r521, %r519, %r517, %p117;
	ld.shared.u16 	%rs219, [_ZZ26sw_affine_wavefront_kernelPKaPKiS2_S0_S2_S2_P11AlignResultPsS5_S5_iiiiiE4sm_s+172];
	setp.gt.s16 	%p118, %rs219, %rs218;
	ld.shared.u32 	%r522, [_ZZ26sw_affine_wavefront_kernelPKaPKiS2_S0_S2_S2_P11AlignResultPsS5_S5_iiiiiE4sm_r+344];
	ld.shared.u32 	%r523, [_ZZ26sw_affine_wavefront_kernelPKaPKiS2_S0_S2_S2_P11AlignResultPsS5_S5_iiiiiE4sm_q+344];
	max.s16 	%rs220, %rs219, %rs218;
	selp.b32 	%r524, %r522, %r520, %p118;
	selp.b32 	%r525, %r523, %r521, %p118;
	ld.shared.u16 	%rs221, [_ZZ26sw_affine_wavefront_kernelPKaPKiS2_S0_S2_S2_P11AlignResultPsS5_S5_iiiiiE4sm_s+174];
	setp.gt.s16 	%p119, %rs221, %rs220;
	ld.shared.u32 	%r526, [_ZZ26sw_affine_wavefront_kernelPKaPKiS2_S0_S2_S2_P11AlignResultPsS5_S5_iiiiiE4sm_r+348];
	ld.shared.u32 	%r527, [_ZZ26sw_affine_wavefront_kernelPKaPKiS2_S0_S2_S2_P11AlignResultPsS5_S5_iiiiiE4sm_q+348];
	max.s16 	%rs222, %rs221, %rs220;
	selp.b32 	%r528, %r526, %r524, %p119;
	selp.b32 	%r529, %r527, %r525, %p119;
	ld.shared.u16 	%rs223, [_ZZ26sw_affine_wavefront_kernelPKaPKiS2_S0_S2_S2_P11AlignResultPsS5_S5_iiiiiE4sm_s+176];
	setp.gt.s16 	%p120, %rs223, %rs222;
	ld.shared.u32 	%r530, [_ZZ26sw_affine_wavefront_kernelPKaPKiS2_S0_S2_S2_P11AlignResultPsS5_S5_iiiiiE4sm_r+352];
	ld.shared.u32 	%r531, [_ZZ26sw_affine_wavefront_kernelPKaPKiS2_S0_S2_S2_P11AlignResultPsS5_S5_iiiiiE4sm_q+352];
	max.s16 	%rs224, %rs223, %rs222;
	selp.b32 	%r532, %r530, %r528, %p120;
	selp.b32 	%r533, %r531, %r529, %p120;
	ld.shared.u16 	%rs225, [_ZZ26sw_affine_wavefront_kernelPKaPKiS2_S0_S2_S2_P11AlignResultPsS5_S5_iiiiiE4sm_s+178];
	setp.gt.s16 	%p121, %rs225, %rs224;
	ld.shared.u32 	%r534, [_ZZ26sw_affine_wavefront_kernelPKaPKiS2_S0_S2_S2_P11AlignResultPsS5_S5_iiiiiE4sm_r+356];
	ld.shared.u32 	%r535, [_ZZ26sw_affine_wavefront_kernelPKaPKiS2_S0_S2_S2_P11AlignResultPsS5_S5_iiiiiE4sm_q+356];
	max.s16 	%rs226, %rs225, %rs224;
	selp.b32 	%r536, %r534, %r532, %p121;
	selp.b32 	%r537, %r535, %r533, %p121;
	ld.shared.u16 	%rs227, [_ZZ26sw_affine_wavefront_kernelPKaPKiS2_S0_S2_S2_P11AlignResultPsS5_S5_iiiiiE4sm_s+180];
	setp.gt.s16 	%p122, %rs227, %rs226;
	ld.shared.u32 	%r538, [_ZZ26sw_affine_wavefront_kernelPKaPKiS2_S0_S2_S2_P11AlignResultPsS5_S5_iiiiiE4sm_r+360];
	ld.shared.u32 	%r539, [_ZZ26sw_affine_wavefront_kernelPKaPKiS2_S0_S2_S2_P11AlignResultPsS5_S5_iiiiiE4sm_q+360];
	max.s16 	%rs228, %rs227, %rs226;
	selp.b32 	%r540, %r538, %r536, %p122;
	selp.b32 	%r541, %r539, %r537, %p122;
	ld.shared.u16 	%rs229, [_ZZ26sw_affine_wavefront_kernelPKaPKiS2_S0_S2_S2_P11AlignResultPsS5_S5_iiiiiE4sm_s+182];
	setp.gt.s16 	%p123, %rs229, %rs228;
	ld.shared.u32 	%r542, [_ZZ26sw_affine_wavefront_kernelPKaPKiS2_S0_S2_S2_P11AlignResultPsS5_S5_iiiiiE4sm_r+364];
	ld.shared.u32 	%r543, [_ZZ26sw_affine_wavefront_kernelPKaPKiS2_S0_S2_S2_P11AlignResultPsS5_S5_iiiiiE4sm_q+364];
	max.s16 	%rs230, %rs229, %rs228;
	selp.b32 	%r544, %r542, %r540, %p123;
	selp.b32 	%r545, %r543, %r541, %p123;
	ld.shared.u16 	%rs231, [_ZZ26sw_affine_wavefront_kernelPKaPKiS2_S0_S2_S2_P11AlignResultPsS5_S5_iiiiiE4sm_s+184];
	setp.gt.s16 	%p124, %rs231, %rs230;
	ld.shared.u32 	%r546, [_ZZ26sw_affine_wavefront_kernelPKaPKiS2_S0_S2_S2_P11AlignResultPsS5_S5_iiiiiE4sm_r+368];
	ld.shared.u32 	%r547, [_ZZ26sw_affine_wavefront_kernelPKaPKiS2_S0_S2_S2_P11AlignResultPsS5_S5_iiiiiE4sm_q+368];
	max.s16 	%rs232, %rs231, %rs230;
	selp.b32 	%r548, %r546, %r544, %p124;
	selp.b32 	%r549, %r547, %r545, %p124;
	ld.shared.u16 	%rs233, [_ZZ26sw_affine_wavefront_kernelPKaPKiS2_S0_S2_S2_P11AlignResultPsS5_S5_iiiiiE4sm_s+186];
	setp.gt.s16 	%p125, %rs233, %rs232;
	ld.shared.u32 	%r550, [_ZZ26sw_affine_wavefront_kernelPKaPKiS2_S0_S2_S2_P11AlignResultPsS5_S5_iiiiiE4sm_r+372];
	ld.shared.u32 	%r551, [_ZZ26sw_affine_wavefront_kernelPKaPKiS2_S0_S2_S2_P11AlignResultPsS5_S5_iiiiiE4sm_q+372];
	max.s16 	%rs234, %rs233, %rs232;
	selp.b32 	%r552, %r550, %r548, %p125;
	selp.b32 	%r553, %r551, %r549, %p125;
	ld.shared.u16 	%rs235, [_ZZ26sw_affine_wavefront_kernelPKaPKiS2_S0_S2_S2_P11AlignResultPsS5_S5_iiiiiE4sm_s+188];
	setp.gt.s16 	%p126, %rs235, %rs234;
	ld.shared.u32 	%r554, [_ZZ26sw_affine_wavefront_kernelPKaPKiS2_S0_S2_S2_P11AlignResultPsS5_S5_iiiiiE4sm_r+376];
	ld.shared.u32 	%r555, [_ZZ26sw_affine_wavefront_kernelPKaPKiS2_S0_S2_S2_P11AlignResultPsS5_S5_iiiiiE4sm_q+376];
	max.s16 	%rs236, %rs235, %rs234;
	selp.b32 	%r556, %r554, %r552, %p126;
	selp.b32 	%r557, %r555, %r553, %p126;
	ld.shared.u16 	%rs237, [_ZZ26sw_affine_wavefront_kernelPKaPKiS2_S0_S2_S2_P11AlignResultPsS5_S5_iiiiiE4sm_s+190];
	setp.gt.s16 	%p127, %rs237, %rs236;
	ld.shared.u32 	%r558, [_ZZ26sw_affine_wavefront_kernelPKaPKiS2_S0_S2_S2_P11AlignResultPsS5_S5_iiiiiE4sm_r+380];
	ld.shared.u32 	%r559, [_ZZ26sw_affine_wavefront_kernelPKaPKiS2_S0_S2_S2_P11AlignResultPsS5_S5_iiiiiE4sm_q+380];
	max.s16 	%rs238, %rs237, %rs236;
	selp.b32 	%r560, %r558, %r556, %p127;
	selp.b32 	%r561, %r559, %r557, %p127;
	ld.shared.u16 	%rs239, [_ZZ26sw_affine_wavefront_kernelPKaPKiS2_S0_S2_S2_P11AlignResultPsS5_S5_iiiiiE4sm_s+192];
	setp.gt.s16 	%p128, %rs239, %rs238;
	ld.shared.u32 	%r562, [_ZZ26sw_affine_wavefront_kernelPKaPKiS2_S0_S2_S2_P11AlignResultPsS5_S5_iiiiiE4sm_r+384];
	ld.shared.u32 	%r563, [_ZZ26sw_affine_wavefront_kernelPKaPKiS2_S0_S2_S2_P11AlignResultPsS5_S5_iiiiiE4sm_q+384];
	max.s16 	%rs240, %rs239, %rs238;
	selp.b32 	%r564, %r562, %r560, %p128;
	selp.b32 	%r565, %r563, %r561, %p128;
	ld.shared.u16 	%rs241, [_ZZ26sw_affine_wavefront_kernelPKaPKiS2_S0_S2_S2_P11AlignResultPsS5_S5_iiiiiE4sm_s+194];
	setp.gt.s16 	%p129, %rs241, %rs240;
	ld.shared.u32 	%r566, [_ZZ26sw_affine_wavefront_kernelPKaPKiS2_S0_S2_S2_P11AlignResultPsS5_S5_iiiiiE4sm_r+388];
	ld.shared.u32 	%r567, [_ZZ26sw_affine_wavefront_kernelPKaPKiS2_S0_S2_S2_P11AlignResultPsS5_S5_iiiiiE4sm_q+388];
	max.s16 	%rs242, %rs241, %rs240;
	selp.b32 	%r568, %r566, %r564, %p129;
	selp.b32 	%r569, %r567, %r565, %p129;
	ld.shared.u16 	%rs243, [_ZZ26sw_affine_wavefront_kernelPKaPKiS2_S0_S2_S2_P11AlignResultPsS5_S5_iiiiiE4sm_s+196];
	setp.gt.s16 	%p130, %rs243, %rs242;
	ld.shared.u32 	%r570, [_ZZ26sw_affine_wavefront_kernelPKaPKiS2_S0_S2_S2_P11AlignResultPsS5_S5_iiiiiE4sm_r+392];
	ld.shared.u32 	%r571, [_ZZ26sw_affine_wavefront_kernelPKaPKiS2_S0_S2_S2_P11AlignResultPsS5_S5_iiiiiE4sm_q+392];
	max.s16 	%rs244, %rs243, %rs242;
	selp.b32 	%r572, %r570, %r568, %p130;
	selp.b32 	%r573, %r571, %r569, %p130;
	ld.shared.u16 	%rs245, [_ZZ26sw_affine_wavefront_kernelPKaPKiS2_S0_S2_S2_P11AlignResultPsS5_S5_iiiiiE4sm_s+198];
	setp.gt.s16 	%p131, %rs245, %rs244;
	ld.shared.u32 	%r574, [_ZZ26sw_affine_wavefront_kernelPKaPKiS2_S0_S2_S2_P11AlignResultPsS5_S5_iiiiiE4sm_r+396];
	ld.shared.u32 	%r575, [_ZZ26sw_affine_wavefront_kernelPKaPKiS2_S0_S2_S2_P11AlignResultPsS5_S5_iiiiiE4sm_q+396];
	max.s16 	%rs246, %rs245, %rs244;
	selp.b32 	%r576, %r574, %r572, %p131;
	selp.b32 	%r577, %r575, %r573, %p131;
	ld.shared.u16 	%rs247, [_ZZ26sw_affine_wavefront_kernelPKaPKiS2_S0_S2_S2_P11AlignResultPsS5_S5_iiiiiE4sm_s+200];
	setp.gt.s16 	%p132, %rs247, %rs246;
	ld.shared.u32 	%r578, [_ZZ26sw_affine_wavefront_kernelPKaPKiS2_S0_S2_S2_P11AlignResultPsS5_S5_iiiiiE4sm_r+400];
	ld.shared.u32 	%r579, [_ZZ26sw_affine_wavefront_kernelPKaPKiS2_S0_S2_S2_P11AlignResultPsS5_S5_iiiiiE4sm_q+400];
	max.s16 	%rs248, %rs247, %rs246;
	selp.b32 	%r580, %r578, %r576, %p132;
	selp.b32 	%r581, %r579, %r577, %p132;
	ld.shared.u16 	%rs249, [_ZZ26sw_affine_wavefront_kernelPKaPKiS2_S0_S2_S2_P11AlignResultPsS5_S5_iiiiiE4sm_s+202];
	setp.gt.s16 	%p133, %rs249, %rs248;
	ld.shared.u32 	%r582, [_ZZ26sw_affine_wavefront_kernelPKaPKiS2_S0_S2_S2_P11AlignResultPsS5_S5_iiiiiE4sm_r+404];
	ld.shared.u32 	%r583, [_ZZ26sw_affine_wavefront_kernelPKaPKiS2_S0_S2_S2_P11AlignResultPsS5_S5_iiiiiE4sm_q+404];
	max.s16 	%rs250, %rs249, %rs248;
	selp.b32 	%r584, %r582, %r580, %p133;
	selp.b32 	%r585, %r583, %r581, %p133;
	ld.shared.u16 	%rs251, [_ZZ26sw_affine_wavefront_kernelPKaPKiS2_S0_S2_S2_P11AlignResultPsS5_S5_iiiiiE4sm_s+204];
	setp.gt.s16 	%p134, %rs251, %rs250;
	ld.shared.u32 	%r586, [_ZZ26sw_affine_wavefront_kernelPKaPKiS2_S0_S2_S2_P11AlignResultPsS5_S5_iiiiiE4sm_r+408];
	ld.shared.u32 	%r587, [_ZZ26sw_affine_wavefront_kernelPKaPKiS2_S0_S2_S2_P11AlignResultPsS5_S5_iiiiiE4sm_q+408];
	max.s16 	%rs252, %rs251, %rs250;
	selp.b32 	%r588, %r586, %r584, %p134;
	selp.b32 	%r589, %r587, %r585, %p134;
	ld.shared.u16 	%rs253, [_ZZ26sw_affine_wavefront_kernelPKaPKiS2_S0_S2_S2_P11AlignResultPsS5_S5_iiiiiE4sm_s+206];
	setp.gt.s16 	%p135, %rs253, %rs252;
	ld.shared.u32 	%r590, [_ZZ26sw_affine_wavefront_kernelPKaPKiS2_S0_S2_S2_P11AlignResultPsS5_S5_iiiiiE4sm_r+412];
	ld.shared.u32 	%r591, [_ZZ26sw_affine_wavefront_kernelPKaPKiS2_S0_S2_S2_P11AlignResultPsS5_S5_iiiiiE4sm_q+412];
	max.s16 	%rs254, %rs253, %rs252;
	selp.b32 	%r592, %r590, %r588, %p135;
	selp.b32 	%r593, %r591, %r589, %p135;
	ld.shared.u16 	%rs255, [_ZZ26sw_affine_wavefront_kernelPKaPKiS2_S0_S2_S2_P11AlignResultPsS5_S5_iiiiiE4sm_s+208];
	setp.gt.s16 	%p136, %rs255, %rs254;
	ld.shared.u32 	%r594, [_ZZ26sw_affine_wavefront_kernelPKaPKiS2_S0_S2_S2_P11AlignResultPsS5_S5_iiiiiE4sm_r+416];
	ld.shared.u32 	%r595, [_ZZ26sw_affine_wavefront_kernelPKaPKiS2_S0_S2_S2_P11AlignResultPsS5_S5_iiiiiE4sm_q+416];
	max.s16 	%rs256, %rs255, %rs254;
	selp.b32 	%r596, %r594, %r592, %p136;
	selp.b32 	%r597, %r595, %r593, %p136;
	ld.shared.u16 	%rs257, [_ZZ26sw_affine_wavefront_kernelPKaPKiS2_S0_S2_S2_P11AlignResultPsS5_S5_iiiiiE4sm_s+210];
	setp.gt.s16 	%p137, %rs257, %rs256;
	ld.shared.u32 	%r598, [_ZZ26sw_affine_wavefront_kernelPKaPKiS2_S0_S2_S2_P11AlignResultPsS5_S5_iiiiiE4sm_r+420];
	ld.shared.u32 	%r599, [_ZZ26sw_affine_wavefront_kernelPKaPKiS2_S0_S2_S2_P11AlignResultPsS5_S5_iiiiiE4sm_q+420];
	max.s16 	%rs258, %rs257, %rs256;
	selp.b32 	%r600, %r598, %r596, %p137;
	selp.b32 	%r601, %r599, %r597, %p137;
	ld.shared.u16 	%rs259, [_ZZ26sw_affine_wavefront_kernelPKaPKiS2_S0_S2_S2_P11AlignResultPsS5_S5_iiiiiE4sm_s+212];
	setp.gt.s16 	%p138, %rs259, %rs258;
	ld.shared.u32 	%r602, [_ZZ26sw_affine_wavefront_kernelPKaPKiS2_S0_S2_S2_P11AlignResultPsS5_S5_iiiiiE4sm_r+424];
	ld.shared.u32 	%r603, [_ZZ26sw_affine_wavefront_kernelPKaPKiS2_S0_S2_S2_P11AlignResultPsS5_S5_iiiiiE4sm_q+424];
	max.s16 	%rs260, %rs259, %rs258;
	selp.b32 	%r604, %r602, %r600, %p138;
	selp.b32 	%r605, %r603, %r601, %p138;
	ld.shared.u16 	%rs261, [_ZZ26sw_affine_wavefront_kernelPKaPKiS2_S0_S2_S2_P11AlignResultPsS5_S5_iiiiiE4sm_s+214];
	setp.gt.s16 	%p139, %rs261, %rs260;
	ld.shared.u32 	%r606, [_ZZ26sw_affine_wavefront_kernelPKaPKiS2_S0_S2_S2_P11AlignResultPsS5_S5_iiiiiE4sm_r+428];
	ld.shared.u32 	%r607, [_ZZ26sw_affine_wavefront_kernelPKaPKiS2_S0_S2_S2_P11AlignResultPsS5_S5_iiiiiE4sm_q+428];
	max.s16 	%rs262, %rs261, %rs260;
	selp.b32 	%r608, %r606, %r604, %p139;
	selp.b32 	%r609, %r607, %r605, %p139;
	ld.shared.u16 	%rs263, [_ZZ26sw_affine_wavefront_kernelPKaPKiS2_S0_S2_S2_P11AlignResultPsS5_S5_iiiiiE4sm_s+216];
	setp.gt.s16 	%p140, %rs263, %rs262;
	ld.shared.u32 	%r610, [_ZZ26sw_affine_wavefront_kernelPKaPKiS2_S0_S2_S2_P11AlignResultPsS5_S5_iiiiiE4sm_r+432];
	ld.shared.u32 	%r611, [_ZZ26sw_affine_wavefront_kernelPKaPKiS2_S0_S2_S2_P11AlignResultPsS5_S5_iiiiiE4sm_q+432];
	max.s16 	%rs264, %rs263, %rs262;
	selp.b32 	%r612, %r610, %r608, %p140;
	selp.b32 	%r613, %r611, %r609, %p140;
	ld.shared.u16 	%rs265, [_ZZ26sw_affine_wavefront_kernelPKaPKiS2_S0_S2_S2_P11AlignResultPsS5_S5_iiiiiE4sm_s+218];
	setp.gt.s16 	%p141, %rs265, %rs264;
	ld.shared.u32 	%r614, [_ZZ26sw_affine_wavefront_kernelPKaPKiS2_S0_S2_S2_P11AlignResultPsS5_S5_iiiiiE4sm_r+436];
	ld.shared.u32 	%r615, [_ZZ26sw_affine_wavefront_kernelPKaPKiS2_S0_S2_S2_P11AlignResultPsS5_S5_iiiiiE4sm_q+436];
	max.s16 	%rs266, %rs265, %rs264;
	selp.b32 	%r616, %r614, %r612, %p141;
	selp.b32 	%r617, %r615, %r613, %p141;
	ld.shared.u16 	%rs267, [_ZZ26sw_affine_wavefront_kernelPKaPKiS2_S0_S2_S2_P11AlignResultPsS5_S5_iiiiiE4sm_s+220];
	setp.gt.s16 	%p142, %rs267, %rs266;
	ld.shared.u32 	%r618, [_ZZ26sw_affine_wavefront_kernelPKaPKiS2_S0_S2_S2_P11AlignResultPsS5_S5_iiiiiE4sm_r+440];
	ld.shared.u32 	%r619, [_ZZ26sw_affine_wavefront_kernelPKaPKiS2_S0_S2_S2_P11AlignResultPsS5_S5_iiiiiE4sm_q+440];
	max.s16 	%rs268, %rs267, %rs266;
	selp.b32 	%r620, %r618, %r616, %p142;
	selp.b32 	%r621, %r619, %r617, %p142;
	ld.shared.u16 	%rs269, [_ZZ26sw_affine_wavefront_kernelPKaPKiS2_S0_S2_S2_P11AlignResultPsS5_S5_iiiiiE4sm_s+222];
	setp.gt.s16 	%p143, %rs269, %rs268;
	ld.shared.u32 	%r622, [_ZZ26sw_affine_wavefront_kernelPKaPKiS2_S0_S2_S2_P11AlignResultPsS5_S5_iiiiiE4sm_r+444];
	ld.shared.u32 	%r623, [_ZZ26sw_affine_wavefront_kernelPKaPKiS2_S0_S2_S2_P11AlignResultPsS5_S5_iiiiiE4sm_q+444];
	max.s16 	%rs270, %rs269, %rs268;
	selp.b32 	%r624, %r622, %r620, %p143;
	selp.b32 	%r625, %r623, %r621, %p143;
	ld.shared.u16 	%rs271, [_ZZ26sw_affine_wavefront_kernelPKaPKiS2_S0_S2_S2_P11AlignResultPsS5_S5_iiiiiE4sm_s+224];
	setp.gt.s16 	%p144, %rs271, %rs270;
	ld.shared.u32 	%r626, [_ZZ26sw_affine_wavefront_kernelPKaPKiS2_S0_S2_S2_P11AlignResultPsS5_S5_iiiiiE4sm_r+448];
	ld.shared.u32 	%r627, [_ZZ26sw_affine_wavefront_kernelPKaPKiS2_S0_S2_S2_P11AlignResultPsS5_S5_iiiiiE4sm_q+448];
	max.s16 	%rs272, %rs271, %rs270;
	selp.b32 	%r628, %r626, %r624, %p144;
	selp.b32 	%r629, %r627, %r625, %p144;
	ld.shared.u16 	%rs273, [_ZZ26sw_affine_wavefront_kernelPKaPKiS2_S0_S2_S2_P11AlignResultPsS5_S5_iiiiiE4sm_s+226];
	setp.gt.s16 	%p145, %rs273, %rs272;
	ld.shared.u32 	%r630, [_ZZ26sw_affine_wavefront_kernelPKaPKiS2_S0_S2_S2_P11AlignResultPsS5_S5_iiiiiE4sm_r+452];
	ld.shared.u32 	%r631, [_ZZ26sw_affine_wavefront_kernelPKaPKiS2_S0_S2_S2_P11AlignResultPsS5_S5_iiiiiE4sm_q+452];
	max.s16 	%rs274, %rs273, %rs272;
	selp.b32 	%r632, %r630, %r628, %p145;
	selp.b32 	%r633, %r631, %r629, %p145;
	ld.shared.u16 	%rs275, [_ZZ26sw_affine_wavefront_kernelPKaPKiS2_S0_S2_S2_P11AlignResultPsS5_S5_iiiiiE4sm_s+228];
	setp.gt.s16 	%p146, %rs275, %rs274;
	ld.shared.u32 	%r634, [_ZZ26sw_affine_wavefront_kernelPKaPKiS2_S0_S2_S2_P11AlignResultPsS5_S5_iiiiiE4sm_r+456];
	ld.shared.u32 	%r635, [_ZZ26sw_affine_wavefront_kernelPKaPKiS2_S0_S2_S2_P11AlignResultPsS5_S5_iiiiiE4sm_q+456];
	max.s16 	%rs276, %rs275, %rs274;
	selp.b32 	%r636, %r634, %r632, %p146;
	selp.b32 	%r637, %r635, %r633, %p146;
	ld.shared.u16 	%rs277, [_ZZ26sw_affine_wavefront_kernelPKaPKiS2_S0_S2_S2_P11AlignResultPsS5_S5_iiiiiE4sm_s+230];
	setp.gt.s16 	%p147, %rs277, %rs276;
	ld.shared.u32 	%r638, [_ZZ26sw_affine_wavefront_kernelPKaPKiS2_S0_S2_S2_P11AlignResultPsS5_S5_iiiiiE4sm_r+460];
	ld.shared.u32 	%r639, [_ZZ26sw_affine_wavefront_kernelPKaPKiS2_S0_S2_S2_P11AlignResultPsS5_S5_iiiiiE4sm_q+460];
	max.s16 	%rs278, %rs277, %rs276;
	selp.b32 	%r640, %r638, %r636, %p147;
	selp.b32 	%r641, %r639, %r637, %p147;
	ld.shared.u16 	%rs279, [_ZZ26sw_affine_wavefront_kernelPKaPKiS2_S0_S2_S2_P11AlignResultPsS5_S5_iiiiiE4sm_s+232];
	setp.gt.s16 	%p148, %rs279, %rs278;
	ld.shared.u32 	%r642, [_ZZ26sw_affine_wavefront_kernelPKaPKiS2_S0_S2_S2_P11AlignResultPsS5_S5_iiiiiE4sm_r+464];
	ld.shared.u32 	%r643, [_ZZ26sw_affine_wavefront_kernelPKaPKiS2_S0_S2_S2_P11AlignResultPsS5_S5_iiiiiE4sm_q+464];
	max.s16 	%rs280, %rs279, %rs278;
	selp.b32 	%r644, %r642, %r640, %p148;
	selp.b32 	%r645, %r643, %r641, %p148;
	ld.shared.u16 	%rs281, [_ZZ26sw_affine_wavefront_kernelPKaPKiS2_S0_S2_S2_P11AlignResultPsS5_S5_iiiiiE4sm_s+234];
	setp.gt.s16 	%p149, %rs281, %rs280;
	ld.shared.u32 	%r646, [_ZZ26sw_affine_wavefront_kernelPKaPKiS2_S0_S2_S2_P11AlignResultPsS5_S5_iiiiiE4sm_r+468];
	ld.shared.u32 	%r647, [_ZZ26sw_affine_wavefront_kernelPKaPKiS2_S0_S2_S2_P11AlignResultPsS5_S5_iiiiiE4sm_q+468];
	max.s16 	%rs282, %rs281, %rs280;
	selp.b32 	%r648, %r646, %r644, %p149;
	selp.b32 	%r649, %r647, %r645, %p149;
	ld.shared.u16 	%rs283, [_ZZ26sw_affine_wavefront_kernelPKaPKiS2_S0_S2_S2_P11AlignResultPsS5_S5_iiiiiE4sm_s+236];
	setp.gt.s16 	%p150, %rs283, %rs282;
	ld.shared.u32 	%r650, [_ZZ26sw_affine_wavefront_kernelPKaPKiS2_S0_S2_S2_P11AlignResultPsS5_S5_iiiiiE4sm_r+472];
	ld.shared.u32 	%r651, [_ZZ26sw_affine_wavefront_kernelPKaPKiS2_S0_S2_S2_P11AlignResultPsS5_S5_iiiiiE4sm_q+472];
	max.s16 	%rs284, %rs283, %rs282;
	selp.b32 	%r652, %r650, %r648, %p150;
	selp.b32 	%r653, %r651, %r649, %p150;
	ld.shared.u16 	%rs285, [_ZZ26sw_affine_wavefront_kernelPKaPKiS2_S0_S2_S2_P11AlignResultPsS5_S5_iiiiiE4sm_s+238];
	setp.gt.s16 	%p151, %rs285, %rs284;
	ld.shared.u32 	%r654, [_ZZ26sw_affine_wavefront_kernelPKaPKiS2_S0_S2_S2_P11AlignResultPsS5_S5_iiiiiE4sm_r+476];
	ld.shared.u32 	%r655, [_ZZ26sw_affine_wavefront_kernelPKaPKiS2_S0_S2_S2_P11AlignResultPsS5_S5_iiiiiE4sm_q+476];
	max.s16 	%rs286, %rs285, %rs284;
	selp.b32 	%r656, %r654, %r652, %p151;
	selp.b32 	%r657, %r655, %r653, %p151;
	ld.shared.u16 	%rs287, [_ZZ26sw_affine_wavefront_kernelPKaPKiS2_S0_S2_S2_P11AlignResultPsS5_S5_iiiiiE4sm_s+240];
	setp.gt.s16 	%p152, %rs287, %rs286;
	ld.shared.u32 	%r658, [_ZZ26sw_affine_wavefront_kernelPKaPKiS2_S0_S2_S2_P11AlignResultPsS5_S5_iiiiiE4sm_r+480];
	ld.shared.u32 	%r659, [_ZZ26sw_affine_wavefront_kernelPKaPKiS2_S0_S2_S2_P11AlignResultPsS5_S5_iiiiiE4sm_q+480];
	max.s16 	%rs288, %rs287, %rs286;
	selp.b32 	%r660, %r658, %r656, %p152;
	selp.b32 	%r661, %r659, %r657, %p152;
	ld.shared.u16 	%rs289, [_ZZ26sw_affine_wavefront_kernelPKaPKiS2_S0_S2_S2_P11AlignResultPsS5_S5_iiiiiE4sm_s+242];
	setp.gt.s16 	%p153, %rs289, %rs288;
	ld.shared.u32 	%r662, [_ZZ26sw_affine_wavefront_kernelPKaPKiS2_S0_S2_S2_P11AlignResultPsS5_S5_iiiiiE4sm_r+484];
	ld.shared.u32 	%r663, [_ZZ26sw_affine_wavefront_kernelPKaPKiS2_S0_S2_S2_P11AlignResultPsS5_S5_iiiiiE4sm_q+484];
	max.s16 	%rs290, %rs289, %rs288;
	selp.b32 	%r664, %r662, %r660, %p153;
	selp.b32 	%r665, %r663, %r661, %p153;
	ld.shared.u16 	%rs291, [_ZZ26sw_affine_wavefront_kernelPKaPKiS2_S0_S2_S2_P11AlignResultPsS5_S5_iiiiiE4sm_s+244];
	setp.gt.s16 	%p154, %rs291, %rs290;
	ld.shared.u32 	%r666, [_ZZ26sw_affine_wavefront_kernelPKaPKiS2_S0_S2_S2_P11AlignResultPsS5_S5_iiiiiE4sm_r+488];
	ld.shared.u32 	%r667, [_ZZ26sw_affine_wavefront_kernelPKaPKiS2_S0_S2_S2_P11AlignResultPsS5_S5_iiiiiE4sm_q+488];
	max.s16 	%rs292, %rs291, %rs290;
	selp.b32 	%r668, %r666, %r664, %p154;
	selp.b32 	%r669, %r667, %r665, %p154;
	ld.shared.u16 	%rs293, [_ZZ26sw_affine_wavefront_kernelPKaPKiS2_S0_S2_S2_P11AlignResultPsS5_S5_iiiiiE4sm_s+246];
	setp.gt.s16 	%p155, %rs293, %rs292;
	ld.shared.u32 	%r670, [_ZZ26sw_affine_wavefront_kernelPKaPKiS2_S0_S2_S2_P11AlignResultPsS5_S5_iiiiiE4sm_r+492];
	ld.shared.u32 	%r671, [_ZZ26sw_affine_wavefront_kernelPKaPKiS2_S0_S2_S2_P11AlignResultPsS5_S5_iiiiiE4sm_q+492];
	max.s16 	%rs294, %rs293, %rs292;
	selp.b32 	%r672, %r670, %r668, %p155;
	selp.b32 	%r673, %r671, %r669, %p155;
	ld.shared.u16 	%rs295, [_ZZ26sw_affine_wavefront_kernelPKaPKiS2_S0_S2_S2_P11AlignResultPsS5_S5_iiiiiE4sm_s+248];
	setp.gt.s16 	%p156, %rs295, %rs294;
	ld.shared.u32 	%r674, [_ZZ26sw_affine_wavefront_kernelPKaPKiS2_S0_S2_S2_P11AlignResultPsS5_S5_iiiiiE4sm_r+496];
	ld.shared.u32 	%r675, [_ZZ26sw_affine_wavefront_kernelPKaPKiS2_S0_S2_S2_P11AlignResultPsS5_S5_iiiiiE4sm_q+496];
	max.s16 	%rs296, %rs295, %rs294;
	selp.b32 	%r676, %r674, %r672, %p156;
	selp.b32 	%r677, %r675, %r673, %p156;
	ld.shared.u16 	%rs297, [_ZZ26sw_affine_wavefront_kernelPKaPKiS2_S0_S2_S2_P11AlignResultPsS5_S5_iiiiiE4sm_s+250];
	setp.gt.s16 	%p157, %rs297, %rs296;
	ld.shared.u32 	%r678, [_ZZ26sw_affine_wavefront_kernelPKaPKiS2_S0_S2_S2_P11AlignResultPsS5_S5_iiiiiE4sm_r+500];
	ld.shared.u32 	%r679, [_ZZ26sw_affine_wavefront_kernelPKaPKiS2_S0_S2_S2_P11AlignResultPsS5_S5_iiiiiE4sm_q+500];
	max.s16 	%rs298, %rs297, %rs296;
	selp.b32 	%r680, %r678, %r676, %p157;
	selp.b32 	%r681, %r679, %r677, %p157;
	ld.shared.u16 	%rs299, [_ZZ26sw_affine_wavefront_kernelPKaPKiS2_S0_S2_S2_P11AlignResultPsS5_S5_iiiiiE4sm_s+252];
	setp.gt.s16 	%p158, %rs299, %rs298;
	ld.shared.u32 	%r682, [_ZZ26sw_affine_wavefront_kernelPKaPKiS2_S0_S2_S2_P11AlignResultPsS5_S5_iiiiiE4sm_r+504];
	ld.shared.u32 	%r683, [_ZZ26sw_affine_wavefront_kernelPKaPKiS2_S0_S2_S2_P11AlignResultPsS5_S5_iiiiiE4sm_q+504];
	max.s16 	%rs300, %rs299, %rs298;
	selp.b32 	%r684, %r682, %r680, %p158;
	selp.b32 	%r685, %r683, %r681, %p158;
	ld.shared.u16 	%rs301, [_ZZ26sw_affine_wavefront_kernelPKaPKiS2_S0_S2_S2_P11AlignResultPsS5_S5_iiiiiE4sm_s+254];
	setp.gt.s16 	%p159, %rs301, %rs300;
	ld.shared.u32 	%r686, [_ZZ26sw_affine_wavefront_kernelPKaPKiS2_S0_S2_S2_P11AlignResultPsS5_S5_iiiiiE4sm_r+508];
	ld.shared.u32 	%r687, [_ZZ26sw_affine_wavefront_kernelPKaPKiS2_S0_S2_S2_P11AlignResultPsS5_S5_iiiiiE4sm_q+508];
	max.s16 	%rs302, %rs301, %rs300;
	selp.b32 	%r688, %r686, %r684, %p159;
	selp.b32 	%r689, %r687, %r685, %p159;
	ld.shared.u16 	%rs303, [_ZZ26sw_affine_wavefront_kernelPKaPKiS2_S0_S2_S2_P11AlignResultPsS5_S5_iiiiiE4sm_s+256];
	setp.gt.s16 	%p160, %rs303, %rs302;
	ld.shared.u32 	%r690, [_ZZ26sw_affine_wavefront_kernelPKaPKiS2_S0_S2_S2_P11AlignResultPsS5_S5_iiiiiE4sm_r+512];
	ld.shared.u32 	%r691, [_ZZ26sw_affine_wavefront_kernelPKaPKiS2_S0_S2_S2_P11AlignResultPsS5_S5_iiiiiE4sm_q+512];
	max.s16 	%rs304, %rs303, %rs302;
	selp.b32 	%r692, %r690, %r688, %p160;
	selp.b32 	%r693, %r691, %r689, %p160;
	ld.shared.u16 	%rs305, [_ZZ26sw_affine_wavefront_kernelPKaPKiS2_S0_S2_S2_P11AlignResultPsS5_S5_iiiiiE4sm_s+258];
	setp.gt.s16 	%p161, %rs305, %rs304;
	ld.shared.u32 	%r694, [_ZZ26sw_affine_wavefront_kernelPKaPKiS2_S0_S2_S2_P11AlignResultPsS5_S5_iiiiiE4sm_r+516];
	ld.shared.u32 	%r695, [_ZZ26sw_affine_wavefront_kernelPKaPKiS2_S0_S2_S2_P11AlignResultPsS5_S5_iiiiiE4sm_q+516];
	max.s16 	%rs306, %rs305, %rs304;
	selp.b32 	%r696, %r694, %r692, %p161;
	selp.b32 	%r697, %r695, %r693, %p161;
	ld.shared.u16 	%rs307, [_ZZ26sw_affine_wavefront_kernelPKaPKiS2_S0_S2_S2_P11AlignResultPsS5_S5_iiiiiE4sm_s+260];
	setp.gt.s16 	%p162, %rs307, %rs306;
	ld.shared.u32 	%r698, [_ZZ26sw_affine_wavefront_kernelPKaPKiS2_S0_S2_S2_P11AlignResultPsS5_S5_iiiiiE4sm_r+520];
	ld.shared.u32 	%r699, [_ZZ26sw_affine_wavefront_kernelPKaPKiS2_S0_S2_S2_P11AlignResultPsS5_S5_iiiiiE4sm_q+520];
	max.s16 	%rs308, %rs307, %rs306;
	selp.b32 	%r700, %r698, %r696, %p162;
	selp.b32 	%r701, %r699, %r697, %p162;
	ld.shared.u16 	%rs309, [_ZZ26sw_affine_wavefront_kernelPKaPKiS2_S0_S2_S2_P11AlignResultPsS5_S5_iiiiiE4sm_s+262];
	setp.gt.s16 	%p163, %rs309, %rs308;
	ld.shared.u32 	%r702, [_ZZ26sw_affine_wavefront_kernelPKaPKiS2_S0_S2_S2_P11AlignResultPsS5_S5_iiiiiE4sm_r+524];
	ld.shared.u32 	%r703, [_ZZ26sw_affine_wavefront_kernelPKaPKiS2_S0_S2_S2_P11AlignResultPsS5_S5_iiiiiE4sm_q+524];
	max.s16 	%rs310, %rs309, %rs308;
	selp.b32 	%r704, %r702, %r700, %p163;
	selp.b32 	%r705, %r703, %r701, %p163;
	ld.shared.u16 	%rs311, [_ZZ26sw_affine_wavefront_kernelPKaPKiS2_S0_S2_S2_P11AlignResultPsS5_S5_iiiiiE4sm_s+264];
	setp.gt.s16 	%p164, %rs311, %rs310;
	ld.shared.u32 	%r706, [_ZZ26sw_affine_wavefront_kernelPKaPKiS2_S0_S2_S2_P11AlignResultPsS5_S5_iiiiiE4sm_r+528];
	ld.shared.u32 	%r707, [_ZZ26sw_affine_wavefront_kernelPKaPKiS2_S0_S2_S2_P11AlignResultPsS5_S5_iiiiiE4sm_q+528];
	max.s16 	%rs312, %rs311, %rs310;
	selp.b32 	%r708, %r706, %r704, %p164;
	selp.b32 	%r709, %r707, %r705, %p164;
	ld.shared.u16 	%rs313, [_ZZ26sw_affine_wavefront_kernelPKaPKiS2_S0_S2_S2_P11AlignResultPsS5_S5_iiiiiE4sm_s+266];
	setp.gt.s16 	%p165, %rs313, %rs312;
	ld.shared.u32 	%r710, [_ZZ26sw_affine_wavefront_kernelPKaPKiS2_S0_S2_S2_P11AlignResultPsS5_S5_iiiiiE4sm_r+532];
	ld.shared.u32 	%r711, [_ZZ26sw_affine_wavefront_kernelPKaPKiS2_S0_S2_S2_P11AlignResultPsS5_S5_iiiiiE4sm_q+532];
	max.s16 	%rs314, %rs313, %rs312;
	selp.b32 	%r712, %r710, %r708, %p165;
	selp.b32 	%r713, %r711, %r709, %p165;
	ld.shared.u16 	%rs315, [_ZZ26sw_affine_wavefront_kernelPKaPKiS2_S0_S2_S2_P11AlignResultPsS5_S5_iiiiiE4sm_s+268];
	setp.gt.s16 	%p166, %rs315, %rs314;
	ld.shared.u32 	%r714, [_ZZ26sw_affine_wavefront_kernelPKaPKiS2_S0_S2_S2_P11AlignResultPsS5_S5_iiiiiE4sm_r+536];
	ld.shared.u32 	%r715, [_ZZ26sw_affine_wavefront_kernelPKaPKiS2_S0_S2_S2_P11AlignResultPsS5_S5_iiiiiE4sm_q+536];
	max.s16 	%rs316, %rs315, %rs314;
	selp.b32 	%r716, %r714, %r712, %p166;
	selp.b32 	%r717, %r715, %r713, %p166;
	ld.shared.u16 	%rs317, [_ZZ26sw_affine_wavefront_kernelPKaPKiS2_S0_S2_S2_P11AlignResultPsS5_S5_iiiiiE4sm_s+270];
	setp.gt.s16 	%p167, %rs317, %rs316;
	ld.shared.u32 	%r718, [_ZZ26sw_affine_wavefront_kernelPKaPKiS2_S0_S2_S2_P11AlignResultPsS5_S5_iiiiiE4sm_r+540];
	ld.shared.u32 	%r719, [_ZZ26sw_affine_wavefront_kernelPKaPKiS2_S0_S2_S2_P11AlignResultPsS5_S5_iiiiiE4sm_q+540];
	max.s16 	%rs318, %rs317, %rs316;
	selp.b32 	%r720, %r718, %r716, %p167;
	selp.b32 	%r721, %r719, %r717, %p167;
	ld.shared.u16 	%rs319, [_ZZ26sw_affine_wavefront_kernelPKaPKiS2_S0_S2_S2_P11AlignResultPsS5_S5_iiiiiE4sm_s+272];
	setp.gt.s16 	%p168, %rs319, %rs318;
	ld.shared.u32 	%r722, [_ZZ26sw_affine_wavefront_kernelPKaPKiS2_S0_S2_S2_P11AlignResultPsS5_S5_iiiiiE4sm_r+544];
	ld.shared.u32 	%r723, [_ZZ26sw_affine_wavefront_kernelPKaPKiS2_S0_S2_S2_P11AlignResultPsS5_S5_iiiiiE4sm_q+544];
	max.s16 	%rs320, %rs319, %rs318;
	selp.b32 	%r724, %r722, %r720, %p168;
	selp.b32 	%r725, %r723, %r721, %p168;
	ld.shared.u16 	%rs321, [_ZZ26sw_affine_wavefront_kernelPKaPKiS2_S0_S2_S2_P11AlignResultPsS5_S5_iiiiiE4sm_s+274];
	setp.gt.s16 	%p169, %rs321, %rs320;
	ld.shared.u32 	%r726, [_ZZ26sw_affine_wavefront_kernelPKaPKiS2_S0_S2_S2_P11AlignResultPsS5_S5_iiiiiE4sm_r+548];
	ld.shared.u32 	%r727, [_ZZ26sw_affine_wavefront_kernelPKaPKiS2_S0_S2_S2_P11AlignResultPsS5_S5_iiiiiE4sm_q+548];
	max.s16 	%rs322, %rs321, %rs320;
	selp.b32 	%r728, %r726, %r724, %p169;
	selp.b32 	%r729, %r727, %r725, %p169;
	ld.shared.u16 	%rs323, [_ZZ26sw_affine_wavefront_kernelPKaPKiS2_S0_S2_S2_P11AlignResultPsS5_S5_iiiiiE4sm_s+276];
	setp.gt.s16 	%p170, %rs323, %rs322;
	ld.shared.u32 	%r730, [_ZZ26sw_affine_wavefront_kernelPKaPKiS2_S0_S2_S2_P11AlignResultPsS5_S5_iiiiiE4sm_r+552];
	ld.shared.u32 	%r731, [_ZZ26sw_affine_wavefront_kernelPKaPKiS2_S0_S2_S2_P11AlignResultPsS5_S5_iiiiiE4sm_q+552];
	max.s16 	%rs324, %rs323, %rs322;
	selp.b32 	%r732, %r730, %r728, %p170;
	selp.b32 	%r733, %r731, %r729, %p170;
	ld.shared.u16 	%rs325, [_ZZ26sw_affine_wavefront_kernelPKaPKiS2_S0_S2_S2_P11AlignResultPsS5_S5_iiiiiE4sm_s+278];
	setp.gt.s16 	%p171, %rs325, %rs324;
	ld.shared.u32 	%r734, [_ZZ26sw_affine_wavefront_kernelPKaPKiS2_S0_S2_S2_P11AlignResultPsS5_S5_iiiiiE4sm_r+556];
	ld.shared.u32 	%r735, [_ZZ26sw_affine_wavefront_kernelPKaPKiS2_S0_S2_S2_P11AlignResultPsS5_S5_iiiiiE4sm_q+556];
	max.s16 	%rs326, %rs325, %rs324;
	selp.b32 	%r736, %r734, %r732, %p171;
	selp.b32 	%r737, %r735, %r733, %p171;
	ld.shared.u16 	%rs327, [_ZZ26sw_affine_wavefront_kernelPKaPKiS2_S0_S2_S2_P11AlignResultPsS5_S5_iiiiiE4sm_s+280];
	setp.gt.s16 	%p172, %rs327, %rs326;
	ld.shared.u32 	%r738, [_ZZ26sw_affine_wavefront_kernelPKaPKiS2_S0_S2_S2_P11AlignResultPsS5_S5_iiiiiE4sm_r+560];
	ld.shared.u32 	%r739, [_ZZ26sw_affine_wavefront_kernelPKaPKiS2_S0_S2_S2_P11AlignResultPsS5_S5_iiiiiE4sm_q+560];
	max.s16 	%rs328, %rs327, %rs326;
	selp.b32 	%r740, %r738, %r736, %p172;
	selp.b32 	%r741, %r739, %r737, %p172;
	ld.shared.u16 	%rs329, [_ZZ26sw_affine_wavefront_kernelPKaPKiS2_S0_S2_S2_P11AlignResultPsS5_S5_iiiiiE4sm_s+282];
	setp.gt.s16 	%p173, %rs329, %rs328;
	ld.shared.u32 	%r742, [_ZZ26sw_affine_wavefront_kernelPKaPKiS2_S0_S2_S2_P11AlignResultPsS5_S5_iiiiiE4sm_r+564];
	ld.shared.u32 	%r743, [_ZZ26sw_affine_wavefront_kernelPKaPKiS2_S0_S2_S2_P11AlignResultPsS5_S5_iiiiiE4sm_q+564];
	max.s16 	%rs330, %rs329, %rs328;
	selp.b32 	%r744, %r742, %r740, %p173;
	selp.b32 	%r745, %r743, %r741, %p173;
	ld.shared.u16 	%rs331, [_ZZ26sw_affine_wavefront_kernelPKaPKiS2_S0_S2_S2_P11AlignResultPsS5_S5_iiiiiE4sm_s+284];
	setp.gt.s16 	%p174, %rs331, %rs330;
	ld.shared.u32 	%r746, [_ZZ26sw_affine_wavefront_kernelPKaPKiS2_S0_S2_S2_P11AlignResultPsS5_S5_iiiiiE4sm_r+568];
	ld.shared.u32 	%r747, [_ZZ26sw_affine_wavefront_kernelPKaPKiS2_S0_S2_S2_P11AlignResultPsS5_S5_iiiiiE4sm_q+568];
	max.s16 	%rs332, %rs331, %rs330;
	selp.b32 	%r748, %r746, %r744, %p174;
	selp.b32 	%r749, %r747, %r745, %p174;
	ld.shared.u16 	%rs333, [_ZZ26sw_affine_wavefront_kernelPKaPKiS2_S0_S2_S2_P11AlignResultPsS5_S5_iiiiiE4sm_s+286];
	setp.gt.s16 	%p175, %rs333, %rs332;
	ld.shared.u32 	%r750, [_ZZ26sw_affine_wavefront_kernelPKaPKiS2_S0_S2_S2_P11AlignResultPsS5_S5_iiiiiE4sm_r+572];
	ld.shared.u32 	%r751, [_ZZ26sw_affine_wavefront_kernelPKaPKiS2_S0_S2_S2_P11AlignResultPsS5_S5_iiiiiE4sm_q+572];
	max.s16 	%rs334, %rs333, %rs332;
	selp.b32 	%r752, %r750, %r748, %p175;
	selp.b32 	%r753, %r751, %r749, %p175;
	ld.shared.u16 	%rs335, [_ZZ26sw_affine_wavefront_kernelPKaPKiS2_S0_S2_S2_P11AlignResultPsS5_S5_iiiiiE4sm_s+288];
	setp.gt.s16 	%p176, %rs335, %rs334;
	ld.shared.u32 	%r754, [_ZZ26sw_affine_wavefront_kernelPKaPKiS2_S0_S2_S2_P11AlignResultPsS5_S5_iiiiiE4sm_r+576];
	ld.shared.u32 	%r755, [_ZZ26sw_affine_wavefront_kernelPKaPKiS2_S0_S2_S2_P11AlignResultPsS5_S5_iiiiiE4sm_q+576];
	max.s16 	%rs336, %rs335, %rs334;
	selp.b32 	%r756, %r754, %r752, %p176;
	selp.b32 	%r757, %r755, %r753, %p176;
	ld.shared.u16 	%rs337, [_ZZ26sw_affine_wavefront_kernelPKaPKiS2_S0_S2_S2_P11AlignResultPsS5_S5_iiiiiE4sm_s+290];
	setp.gt.s16 	%p177, %rs337, %rs336;
	ld.shared.u32 	%r758, [_ZZ26sw_affine_wavefront_kernelPKaPKiS2_S0_S2_S2_P11AlignResultPsS5_S5_iiiiiE4sm_r+580];
	ld.shared.u32 	%r759, [_ZZ26sw_affine_wavefront_kernelPKaPKiS2_S0_S2_S2_P11AlignResultPsS5_S5_iiiiiE4sm_q+580];
	max.s16 	%rs338, %rs337, %rs336;
	selp.b32 	%r760, %r758, %r756, %p177;
	selp.b32 	%r761, %r759, %r757, %p177;
	ld.shared.u16 	%rs339, [_ZZ26sw_affine_wavefront_kernelPKaPKiS2_S0_S2_S2_P11AlignResultPsS5_S5_iiiiiE4sm_s+292];
	setp.gt.s16 	%p178, %rs339, %rs338;
	ld.shared.u32 	%r762, [_ZZ26sw_affine_wavefront_kernelPKaPKiS2_S0_S2_S2_P11AlignResultPsS5_S5_iiiiiE4sm_r+584];
	ld.shared.u32 	%r763, [_ZZ26sw_affine_wavefront_kernelPKaPKiS2_S0_S2_S2_P11AlignResultPsS5_S5_iiiiiE4sm_q+584];
	max.s16 	%rs340, %rs339, %rs338;
	selp.b32 	%r764, %r762, %r760, %p178;
	selp.b32 	%r765, %r763, %r761, %p178;
	ld.shared.u16 	%rs341, [_ZZ26sw_affine_wavefront_kernelPKaPKiS2_S0_S2_S2_P11AlignResultPsS5_S5_iiiiiE4sm_s+294];
	setp.gt.s16 	%p179, %rs341, %rs340;
	ld.shared.u32 	%r766, [_ZZ26sw_affine_wavefront_kernelPKaPKiS2_S0_S2_S2_P11AlignResultPsS5_S5_iiiiiE4sm_r+588];
	ld.shared.u32 	%r767, [_ZZ26sw_affine_wavefront_kernelPKaPKiS2_S0_S2_S2_P11AlignResultPsS5_S5_iiiiiE4sm_q+588];
	max.s16 	%rs342, %rs341, %rs340;
	selp.b32 	%r768, %r766, %r764, %p179;
	selp.b32 	%r769, %r767, %r765, %p179;
	ld.shared.u16 	%rs343, [_ZZ26sw_affine_wavefront_kernelPKaPKiS2_S0_S2_S2_P11AlignResultPsS5_S5_iiiiiE4sm_s+296];
	setp.gt.s16 	%p180, %rs343, %rs342;
	ld.shared.u32 	%r770, [_ZZ26sw_affine_wavefront_kernelPKaPKiS2_S0_S2_S2_P11AlignResultPsS5_S5_iiiiiE4sm_r+592];
	ld.shared.u32 	%r771, [_ZZ26sw_affine_wavefront_kernelPKaPKiS2_S0_S2_S2_P11AlignResultPsS5_S5_iiiiiE4sm_q+592];
	max.s16 	%rs344, %rs343, %rs342;
	selp.b32 	%r772, %r770, %r768, %p180;
	selp.b32 	%r773, %r771, %r769, %p180;
	ld.shared.u16 	%rs345, [_ZZ26sw_affine_wavefront_kernelPKaPKiS2_S0_S2_S2_P11AlignResultPsS5_S5_iiiiiE4sm_s+298];
	setp.gt.s16 	%p181, %rs345, %rs344;
	ld.shared.u32 	%r774, [_ZZ26sw_affine_wavefront_kernelPKaPKiS2_S0_S2_S2_P11AlignResultPsS5_S5_iiiiiE4sm_r+596];
	ld.shared.u32 	%r775, [_ZZ26sw_affine_wavefront_kernelPKaPKiS2_S0_S2_S2_P11AlignResultPsS5_S5_iiiiiE4sm_q+596];
	max.s16 	%rs346, %rs345, %rs344;
	selp.b32 	%r776, %r774, %r772, %p181;
	selp.b32 	%r777, %r775, %r773, %p181;
	ld.shared.u16 	%rs347, [_ZZ26sw_affine_wavefront_kernelPKaPKiS2_S0_S2_S2_P11AlignResultPsS5_S5_iiiiiE4sm_s+300];
	setp.gt.s16 	%p182, %rs347, %rs346;
	ld.shared.u32 	%r778, [_ZZ26sw_affine_wavefront_kernelPKaPKiS2_S0_S2_S2_P11AlignResultPsS5_S5_iiiiiE4sm_r+600];
	ld.shared.u32 	%r779, [_ZZ26sw_affine_wavefront_kernelPKaPKiS2_S0_S2_S2_P11AlignResultPsS5_S5_iiiiiE4sm_q+600];
	max.s16 	%rs348, %rs347, %rs346;
	selp.b32 	%r780, %r778, %r776, %p182;
	selp.b32 	%r781, %r779, %r777, %p182;
	ld.shared.u16 	%rs349, [_ZZ26sw_affine_wavefront_kernelPKaPKiS2_S0_S2_S2_P11AlignResultPsS5_S5_iiiiiE4sm_s+302];
	setp.gt.s16 	%p183, %rs349, %rs348;
	ld.shared.u32 	%r782, [_ZZ26sw_affine_wavefront_kernelPKaPKiS2_S0_S2_S2_P11AlignResultPsS5_S5_iiiiiE4sm_r+604];
	ld.shared.u32 	%r783, [_ZZ26sw_affine_wavefront_kernelPKaPKiS2_S0_S2_S2_P11AlignResultPsS5_S5_iiiiiE4sm_q+604];
	max.s16 	%rs350, %rs349, %rs348;
	selp.b32 	%r784, %r782, %r780, %p183;
	selp.b32 	%r785, %r783, %r781, %p183;
	ld.shared.u16 	%rs351, [_ZZ26sw_affine_wavefront_kernelPKaPKiS2_S0_S2_S2_P11AlignResultPsS5_S5_iiiiiE4sm_s+304];
	setp.gt.s16 	%p184, %rs351, %rs350;
	ld.shared.u32 	%r786, [_ZZ26sw_affine_wavefront_kernelPKaPKiS2_S0_S2_S2_P11AlignResultPsS5_S5_iiiiiE4sm_r+608];
	ld.shared.u32 	%r787, [_ZZ26sw_affine_wavefront_kernelPKaPKiS2_S0_S2_S2_P11AlignResultPsS5_S5_iiiiiE4sm_q+608];
	max.s16 	%rs352, %rs351, %rs350;
	selp.b32 	%r788, %r786, %r784, %p184;
	selp.b32 	%r789, %r787, %r785, %p184;
	ld.shared.u16 	%rs353, [_ZZ26sw_affine_wavefront_kernelPKaPKiS2_S0_S2_S2_P11AlignResultPsS5_S5_iiiiiE4sm_s+306];
	setp.gt.s16 	%p185, %rs353, %rs352;
	ld.shared.u32 	%r790, [_ZZ26sw_affine_wavefront_kernelPKaPKiS2_S0_S2_S2_P11AlignResultPsS5_S5_iiiiiE4sm_r+612];
	ld.shared.u32 	%r791, [_ZZ26sw_affine_wavefront_kernelPKaPKiS2_S0_S2_S2_P11AlignResultPsS5_S5_iiiiiE4sm_q+612];
	max.s16 	%rs354, %rs353, %rs352;
	selp.b32 	%r792, %r790, %r788, %p185;
	selp.b32 	%r793, %r791, %r789, %p185;
	ld.shared.u16 	%rs355, [_ZZ26sw_affine_wavefront_kernelPKaPKiS2_S0_S2_S2_P11AlignResultPsS5_S5_iiiiiE4sm_s+308];
	setp.gt.s16 	%p186, %rs355, %rs354;
	ld.shared.u32 	%r794, [_ZZ26sw_affine_wavefront_kernelPKaPKiS2_S0_S2_S2_P11AlignResultPsS5_S5_iiiiiE4sm_r+616];
	ld.shared.u32 	%r795, [_ZZ26sw_affine_wavefront_kernelPKaPKiS2_S0_S2_S2_P11AlignResultPsS5_S5_iiiiiE4sm_q+616];
	max.s16 	%rs356, %rs355, %rs354;
	selp.b32 	%r796, %r794, %r792, %p186;
	selp.b32 	%r797, %r795, %r793, %p186;
	ld.shared.u16 	%rs357, [_ZZ26sw_affine_wavefront_kernelPKaPKiS2_S0_S2_S2_P11AlignResultPsS5_S5_iiiiiE4sm_s+310];
	setp.gt.s16 	%p187, %rs357, %rs356;
	ld.shared.u32 	%r798, [_ZZ26sw_affine_wavefront_kernelPKaPKiS2_S0_S2_S2_P11AlignResultPsS5_S5_iiiiiE4sm_r+620];
	ld.shared.u32 	%r799, [_ZZ26sw_affine_wavefront_kernelPKaPKiS2_S0_S2_S2_P11AlignResultPsS5_S5_iiiiiE4sm_q+620];
	max.s16 	%rs358, %rs357, %rs356;
	selp.b32 	%r800, %r798, %r796, %p187;
	selp.b32 	%r801, %r799, %r797, %p187;
	ld.shared.u16 	%rs359, [_ZZ26sw_affine_wavefront_kernelPKaPKiS2_S0_S2_S2_P11AlignResultPsS5_S5_iiiiiE4sm_s+312];
	setp.gt.s16 	%p188, %rs359, %rs358;
	ld.shared.u32 	%r802, [_ZZ26sw_affine_wavefront_kernelPKaPKiS2_S0_S2_S2_P11AlignResultPsS5_S5_iiiiiE4sm_r+624];
	ld.shared.u32 	%r803, [_ZZ26sw_affine_wavefront_kernelPKaPKiS2_S0_S2_S2_P11AlignResultPsS5_S5_iiiiiE4sm_q+624];
	max.s16 	%rs360, %rs359, %rs358;
	selp.b32 	%r804, %r802, %r800, %p188;
	selp.b32 	%r805, %r803, %r801, %p188;
	ld.shared.u16 	%rs361, [_ZZ26sw_affine_wavefront_kernelPKaPKiS2_S0_S2_S2_P11AlignResultPsS5_S5_iiiiiE4sm_s+314];
	setp.gt.s16 	%p189, %rs361, %rs360;
	ld.shared.u32 	%r806, [_ZZ26sw_affine_wavefront_kernelPKaPKiS2_S0_S2_S2_P11AlignResultPsS5_S5_iiiiiE4sm_r+628];
	ld.shared.u32 	%r807, [_ZZ26sw_affine_wavefront_kernelPKaPKiS2_S0_S2_S2_P11AlignResultPsS5_S5_iiiiiE4sm_q+628];
	max.s16 	%rs362, %rs361, %rs360;
	selp.b32 	%r808, %r806, %r804, %p189;
	selp.b32 	%r809, %r807, %r805, %p189;
	ld.shared.u16 	%rs363, [_ZZ26sw_affine_wavefront_kernelPKaPKiS2_S0_S2_S2_P11AlignResultPsS5_S5_iiiiiE4sm_s+316];
	setp.gt.s16 	%p190, %rs363, %rs362;
	ld.shared.u32 	%r810, [_ZZ26sw_affine_wavefront_kernelPKaPKiS2_S0_S2_S2_P11AlignResultPsS5_S5_iiiiiE4sm_r+632];
	ld.shared.u32 	%r811, [_ZZ26sw_affine_wavefront_kernelPKaPKiS2_S0_S2_S2_P11AlignResultPsS5_S5_iiiiiE4sm_q+632];
	max.s16 	%rs364, %rs363, %rs362;
	selp.b32 	%r812, %r810, %r808, %p190;
	selp.b32 	%r813, %r811, %r809, %p190;
	ld.shared.u16 	%rs365, [_ZZ26sw_affine_wavefront_kernelPKaPKiS2_S0_S2_S2_P11AlignResultPsS5_S5_iiiiiE4sm_s+318];
	setp.gt.s16 	%p191, %rs365, %rs364;
	ld.shared.u32 	%r814, [_ZZ26sw_affine_wavefront_kernelPKaPKiS2_S0_S2_S2_P11AlignResultPsS5_S5_iiiiiE4sm_r+636];
	ld.shared.u32 	%r815, [_ZZ26sw_affine_wavefront_kernelPKaPKiS2_S0_S2_S2_P11AlignResultPsS5_S5_iiiiiE4sm_q+636];
	max.s16 	%rs366, %rs365, %rs364;
	selp.b32 	%r816, %r814, %r812, %p191;
	selp.b32 	%r817, %r815, %r813, %p191;
	ld.shared.u16 	%rs367, [_ZZ26sw_affine_wavefront_kernelPKaPKiS2_S0_S2_S2_P11AlignResultPsS5_S5_iiiiiE4sm_s+320];
	setp.gt.s16 	%p192, %rs367, %rs366;
	ld.shared.u32 	%r818, [_ZZ26sw_affine_wavefront_kernelPKaPKiS2_S0_S2_S2_P11AlignResultPsS5_S5_iiiiiE4sm_r+640];
	ld.shared.u32 	%r819, [_ZZ26sw_affine_wavefront_kernelPKaPKiS2_S0_S2_S2_P11AlignResultPsS5_S5_iiiiiE4sm_q+640];
	max.s16 	%rs368, %rs367, %rs366;
	selp.b32 	%r820, %r818, %r816, %p192;
	selp.b32 	%r821, %r819, %r817, %p192;
	ld.shared.u16 	%rs369, [_ZZ26sw_affine_wavefront_kernelPKaPKiS2_S0_S2_S2_P11AlignResultPsS5_S5_iiiiiE4sm_s+322];
	setp.gt.s16 	%p193, %rs369, %rs368;
	ld.shared.u32 	%r822, [_ZZ26sw_affine_wavefront_kernelPKaPKiS2_S0_S2_S2_P11AlignResultPsS5_S5_iiiiiE4sm_r+644];
	ld.shared.u32 	%r823, [_ZZ26sw_affine_wavefront_kernelPKaPKiS2_S0_S2_S2_P11AlignResultPsS5_S5_iiiiiE4sm_q+644];
	max.s16 	%rs370, %rs369, %rs368;
	selp.b32 	%r824, %r822, %r820, %p193;
	selp.b32 	%r825, %r823, %r821, %p193;
	ld.shared.u16 	%rs371, [_ZZ26sw_affine_wavefront_kernelPKaPKiS2_S0_S2_S2_P11AlignResultPsS5_S5_iiiiiE4sm_s+324];
	setp.gt.s16 	%p194, %rs371, %rs370;
	ld.shared.u32 	%r826, [_ZZ26sw_affine_wavefront_kernelPKaPKiS2_S0_S2_S2_P11AlignResultPsS5_S5_iiiiiE4sm_r+648];
	ld.shared.u32 	%r827, [_ZZ26sw_affine_wavefront_kernelPKaPKiS2_S0_S2_S2_P11AlignResultPsS5_S5_iiiiiE4sm_q+648];
	max.s16 	%rs372, %rs371, %rs370;
	selp.b32 	%r828, %r826, %r824, %p194;
	selp.b32 	%r829, %r827, %r825, %p194;
	ld.shared.u16 	%rs373, [_ZZ26sw_affine_wavefront_kernelPKaPKiS2_S0_S2_S2_P11AlignResultPsS5_S5_iiiiiE4sm_s+326];
	setp.gt.s16 	%p195, %rs373, %rs372;
	ld.shared.u32 	%r830, [_ZZ26sw_affine_wavefront_kernelPKaPKiS2_S0_S2_S2_P11AlignResultPsS5_S5_iiiiiE4sm_r+652];
	ld.shared.u32 	%r831, [_ZZ26sw_affine_wavefront_kernelPKaPKiS2_S0_S2_S2_P11AlignResultPsS5_S5_iiiiiE4sm_q+652];
	max.s16 	%rs374, %rs373, %rs372;
	selp.b32 	%r832, %r830, %r828, %p195;
	selp.b32 	%r833, %r831, %r829, %p195;
	ld.shared.u16 	%rs375, [_ZZ26sw_affine_wavefront_kernelPKaPKiS2_S0_S2_S2_P11AlignResultPsS5_S5_iiiiiE4sm_s+328];
	setp.gt.s16 	%p196, %rs375, %rs374;
	ld.shared.u32 	%r834, [_ZZ26sw_affine_wavefront_kernelPKaPKiS2_S0_S2_S2_P11AlignResultPsS5_S5_iiiiiE4sm_r+656];
	ld.shared.u32 	%r835, [_ZZ26sw_affine_wavefront_kernelPKaPKiS2_S0_S2_S2_P11AlignResultPsS5_S5_iiiiiE4sm_q+656];
	max.s16 	%rs376, %rs375, %rs374;
	selp.b32 	%r836, %r834, %r832, %p196;
	selp.b32 	%r837, %r835, %r833, %p196;
	ld.shared.u16 	%rs377, [_ZZ26sw_affine_wavefront_kernelPKaPKiS2_S0_S2_S2_P11AlignResultPsS5_S5_iiiiiE4sm_s+330];
	setp.gt.s16 	%p197, %rs377, %rs376;
	ld.shared.u32 	%r838, [_ZZ26sw_affine_wavefront_kernelPKaPKiS2_S0_S2_S2_P11AlignResultPsS5_S5_iiiiiE4sm_r+660];
	ld.shared.u32 	%r839, [_ZZ26sw_affine_wavefront_kernelPKaPKiS2_S0_S2_S2_P11AlignResultPsS5_S5_iiiiiE4sm_q+660];
	max.s16 	%rs378, %rs377, %rs376;
	selp.b32 	%r840, %r838, %r836, %p197;
	selp.b32 	%r841, %r839, %r837, %p197;
	ld.shared.u16 	%rs379, [_ZZ26sw_affine_wavefront_kernelPKaPKiS2_S0_S2_S2_P11AlignResultPsS5_S5_iiiiiE4sm_s+332];
	setp.gt.s16 	%p198, %rs379, %rs378;
	ld.shared.u32 	%r842, [_ZZ26sw_affine_wavefront_kernelPKaPKiS2_S0_S2_S2_P11AlignResultPsS5_S5_iiiiiE4sm_r+664];
	ld.shared.u32 	%r843, [_ZZ26sw_affine_wavefront_kernelPKaPKiS2_S0_S2_S2_P11AlignResultPsS5_S5_iiiiiE4sm_q+664];
	max.s16 	%rs380, %rs379, %rs378;
	selp.b32 	%r844, %r842, %r840, %p198;
	selp.b32 	%r845, %r843, %r841, %p198;
	ld.shared.u16 	%rs381, [_ZZ26sw_affine_wavefront_kernelPKaPKiS2_S0_S2_S2_P11AlignResultPsS5_S5_iiiiiE4sm_s+334];
	setp.gt.s16 	%p199, %rs381, %rs380;
	ld.shared.u32 	%r846, [_ZZ26sw_affine_wavefront_kernelPKaPKiS2_S0_S2_S2_P11AlignResultPsS5_S5_iiiiiE4sm_r+668];
	ld.shared.u32 	%r847, [_ZZ26sw_affine_wavefront_kernelPKaPKiS2_S0_S2_S2_P11AlignResultPsS5_S5_iiiiiE4sm_q+668];
	max.s16 	%rs382, %rs381, %rs380;
	selp.b32 	%r848, %r846, %r844, %p199;
	selp.b32 	%r849, %r847, %r845, %p199;
	ld.shared.u16 	%rs383, [_ZZ26sw_affine_wavefront_kernelPKaPKiS2_S0_S2_S2_P11AlignResultPsS5_S5_iiiiiE4sm_s+336];
	setp.gt.s16 	%p200, %rs383, %rs382;
	ld.shared.u32 	%r850, [_ZZ26sw_affine_wavefront_kernelPKaPKiS2_S0_S2_S2_P11AlignResultPsS5_S5_iiiiiE4sm_r+672];
	ld.shared.u32 	%r851, [_ZZ26sw_affine_wavefront_kernelPKaPKiS2_S0_S2_S2_P11AlignResultPsS5_S5_iiiiiE4sm_q+672];
	max.s16 	%rs384, %rs383, %rs382;
	selp.b32 	%r852, %r850, %r848, %p200;
	selp.b32 	%r853, %r851, %r849, %p200;
	ld.shared.u16 	%rs385, [_ZZ26sw_affine_wavefront_kernelPKaPKiS2_S0_S2_S2_P11AlignResultPsS5_S5_iiiiiE4sm_s+338];
	setp.gt.s16 	%p201, %rs385, %rs384;
	ld.shared.u32 	%r854, [_ZZ26sw_affine_wavefront_kernelPKaPKiS2_S0_S2_S2_P11AlignResultPsS5_S5_iiiiiE4sm_r+676];
	ld.shared.u32 	%r855, [_ZZ26sw_affine_wavefront_kernelPKaPKiS2_S0_S2_S2_P11AlignResultPsS5_S5_iiiiiE4sm_q+676];
	max.s16 	%rs386, %rs385, %rs384;
	selp.b32 	%r856, %r854, %r852, %p201;
	selp.b32 	%r857, %r855, %r853, %p201;
	ld.shared.u16 	%rs387, [_ZZ26sw_affine_wavefront_kernelPKaPKiS2_S0_S2_S2_P11AlignResultPsS5_S5_iiiiiE4sm_s+340];
	setp.gt.s16 	%p202, %rs387, %rs386;
	ld.shared.u32 	%r858, [_ZZ26sw_affine_wavefront_kernelPKaPKiS2_S0_S2_S2_P11AlignResultPsS5_S5_iiiiiE4sm_r+680];
	ld.shared.u32 	%r859, [_ZZ26sw_affine_wavefront_kernelPKaPKiS2_S0_S2_S2_P11AlignResultPsS5_S5_iiiiiE4sm_q+680];
	max.s16 	%rs388, %rs387, %rs386;
	selp.b32 	%r860, %r858, %r856, %p202;
	selp.b32 	%r861, %r859, %r857, %p202;
	ld.shared.u16 	%rs389, [_ZZ26sw_affine_wavefront_kernelPKaPKiS2_S0_S2_S2_P11AlignResultPsS5_S5_iiiiiE4sm_s+342];
	setp.gt.s16 	%p203, %rs389, %rs388;
	ld.shared.u32 	%r862, [_ZZ26sw_affine_wavefront_kernelPKaPKiS2_S0_S2_S2_P11AlignResultPsS5_S5_iiiiiE4sm_r+684];
	ld.shared.u32 	%r863, [_ZZ26sw_affine_wavefront_kernelPKaPKiS2_S0_S2_S2_P11AlignResultPsS5_S5_iiiiiE4sm_q+684];
	max.s16 	%rs390, %rs389, %rs388;
	selp.b32 	%r864, %r862, %r860, %p203;
	selp.b32 	%r865, %r863, %r861, %p203;
	ld.shared.u16 	%rs391, [_ZZ26sw_affine_wavefront_kernelPKaPKiS2_S0_S2_S2_P11AlignResultPsS5_S5_iiiiiE4sm_s+344];
	setp.gt.s16 	%p204, %rs391, %rs390;
	ld.shared.u32 	%r866, [_ZZ26sw_affine_wavefront_kernelPKaPKiS2_S0_S2_S2_P11AlignResultPsS5_S5_iiiiiE4sm_r+688];
	ld.shared.u32 	%r867, [_ZZ26sw_affine_wavefront_kernelPKaPKiS2_S0_S2_S2_P11AlignResultPsS5_S5_iiiiiE4sm_q+688];
	max.s16 	%rs392, %rs391, %rs390;
	selp.b32 	%r868, %r866, %r864, %p204;
	selp.b32 	%r869, %r867, %r865, %p204;
	ld.shared.u16 	%rs393, [_ZZ26sw_affine_wavefront_kernelPKaPKiS2_S0_S2_S2_P11AlignResultPsS5_S5_iiiiiE4sm_s+346];
	setp.gt.s16 	%p205, %rs393, %rs392;
	ld.shared.u32 	%r870, [_ZZ26sw_affine_wavefront_kernelPKaPKiS2_S0_S2_S2_P11AlignResultPsS5_S5_iiiiiE4sm_r+692];
	ld.shared.u32 	%r871, [_ZZ26sw_affine_wavefront_kernelPKaPKiS2_S0_S2_S2_P11AlignResultPsS5_S5_iiiiiE4sm_q+692];
	max.s16 	%rs394, %rs393, %rs392;
	selp.b32 	%r872, %r870, %r868, %p205;
	selp.b32 	%r873, %r871, %r869, %p205;
	ld.shared.u16 	%rs395, [_ZZ26sw_affine_wavefront_kernelPKaPKiS2_S0_S2_S2_P11AlignResultPsS5_S5_iiiiiE4sm_s+348];
	setp.gt.s16 	%p206, %rs395, %rs394;
	ld.shared.u32 	%r874, [_ZZ26sw_affine_wavefront_kernelPKaPKiS2_S0_S2_S2_P11AlignResultPsS5_S5_iiiiiE4sm_r+696];
	ld.shared.u32 	%r875, [_ZZ26sw_affine_wavefront_kernelPKaPKiS2_S0_S2_S2_P11AlignResultPsS5_S5_iiiiiE4sm_q+696];
	max.s16 	%rs396, %rs395, %rs394;
	selp.b32 	%r876, %r874, %r872, %p206;
	selp.b32 	%r877, %r875, %r873, %p206;
	ld.shared.u16 	%rs397, [_ZZ26sw_affine_wavefront_kernelPKaPKiS2_S0_S2_S2_P11AlignResultPsS5_S5_iiiiiE4sm_s+350];
	setp.gt.s16 	%p207, %rs397, %rs396;
	ld.shared.u32 	%r878, [_ZZ26sw_affine_wavefront_kernelPKaPKiS2_S0_S2_S2_P11AlignResultPsS5_S5_iiiiiE4sm_r+700];
	ld.shared.u32 	%r879, [_ZZ26sw_affine_wavefront_kernelPKaPKiS2_S0_S2_S2_P11AlignResultPsS5_S5_iiiiiE4sm_q+700];
	max.s16 	%rs398, %rs397, %rs396;
	selp.b32 	%r880, %r878, %r876, %p207;
	selp.b32 	%r881, %r879, %r877, %p207;
	ld.shared.u16 	%rs399, [_ZZ26sw_affine_wavefront_kernelPKaPKiS2_S0_S2_S2_P11AlignResultPsS5_S5_iiiiiE4sm_s+352];
	setp.gt.s16 	%p208, %rs399, %rs398;
	ld.shared.u32 	%r882, [_ZZ26sw_affine_wavefront_kernelPKaPKiS2_S0_S2_S2_P11AlignResultPsS5_S5_iiiiiE4sm_r+704];
	ld.shared.u32 	%r883, [_ZZ26sw_affine_wavefront_kernelPKaPKiS2_S0_S2_S2_P11AlignResultPsS5_S5_iiiiiE4sm_q+704];
	max.s16 	%rs400, %rs399, %rs398;
	selp.b32 	%r884, %r882, %r880, %p208;
	selp.b32 	%r885, %r883, %r881, %p208;
	ld.shared.u16 	%rs401, [_ZZ26sw_affine_wavefront_kernelPKaPKiS2_S0_S2_S2_P11AlignResultPsS5_S5_iiiiiE4sm_s+354];
	setp.gt.s16 	%p209, %rs401, %rs400;
	ld.shared.u32 	%r886, [_ZZ26sw_affine_wavefront_kernelPKaPKiS2_S0_S2_S2_P11AlignResultPsS5_S5_iiiiiE4sm_r+708];
	ld.shared.u32 	%r887, [_ZZ26sw_affine_wavefront_kernelPKaPKiS2_S0_S2_S2_P11AlignResultPsS5_S5_iiiiiE4sm_q+708];
	max.s16 	%rs402, %rs401, %rs400;
	selp.b32 	%r888, %r886, %r884, %p209;
	selp.b32 	%r889, %r887, %r885, %p209;
	ld.shared.u16 	%rs403, [_ZZ26sw_affine_wavefront_kernelPKaPKiS2_S0_S2_S2_P11AlignResultPsS5_S5_iiiiiE4sm_s+356];
	setp.gt.s16 	%p210, %rs403, %rs402;
	ld.shared.u32 	%r890, [_ZZ26sw_affine_wavefront_kernelPKaPKiS2_S0_S2_S2_P11AlignResultPsS5_S5_iiiiiE4sm_r+712];
	ld.shared.u32 	%r891, [_ZZ26sw_affine_wavefront_kernelPKaPKiS2_S0_S2_S2_P11AlignResultPsS5_S5_iiiiiE4sm_q+712];
	max.s16 	%rs404, %rs403, %rs402;
	selp.b32 	%r892, %r890, %r888, %p210;
	selp.b32 	%r893, %r891, %r889, %p210;
	ld.shared.u16 	%rs405, [_ZZ26sw_affine_wavefront_kernelPKaPKiS2_S0_S2_S2_P11AlignResultPsS5_S5_iiiiiE4sm_s+358];
	setp.gt.s16 	%p211, %rs405, %rs404;
	ld.shared.u32 	%r894, [_ZZ26sw_affine_wavefront_kernelPKaPKiS2_S0_S2_S2_P11AlignResultPsS5_S5_iiiiiE4sm_r+716];
	ld.shared.u32 	%r895, [_ZZ26sw_affine_wavefront_kernelPKaPKiS2_S0_S2_S2_P11AlignResultPsS5_S5_iiiiiE4sm_q+716];
	max.s16 	%rs406, %rs405, %rs404;
	selp.b32 	%r896, %r894, %r892, %p211;
	selp.b32 	%r897, %r895, %r893, %p211;
	ld.shared.u16 	%rs407, [_ZZ26sw_affine_wavefront_kernelPKaPKiS2_S0_S2_S2_P11AlignResultPsS5_S5_iiiiiE4sm_s+360];
	setp.gt.s16 	%p212, %rs407, %rs406;
	ld.shared.u32 	%r898, [_ZZ26sw_affine_wavefront_kernelPKaPKiS2_S0_S2_S2_P11AlignResultPsS5_S5_iiiiiE4sm_r+720];
	ld.shared.u32 	%r899, [_ZZ26sw_affine_wavefront_kernelPKaPKiS2_S0_S2_S2_P11AlignResultPsS5_S5_iiiiiE4sm_q+720];
	max.s16 	%rs408, %rs407, %rs406;
	selp.b32 	%r900, %r898, %r896, %p212;
	selp.b32 	%r901, %r899, %r897, %p212;
	ld.shared.u16 	%rs409, [_ZZ26sw_affine_wavefront_kernelPKaPKiS2_S0_S2_S2_P11AlignResultPsS5_S5_iiiiiE4sm_s+362];
	setp.gt.s16 	%p213, %rs409, %rs408;
	ld.shared.u32 	%r902, [_ZZ26sw_affine_wavefront_kernelPKaPKiS2_S0_S2_S2_P11AlignResultPsS5_S5_iiiiiE4sm_r+724];
	ld.shared.u32 	%r903, [_ZZ26sw_affine_wavefront_kernelPKaPKiS2_S0_S2_S2_P11AlignResultPsS5_S5_iiiiiE4sm_q+724];
	max.s16 	%rs410, %rs409, %rs408;
	selp.b32 	%r904, %r902, %r900, %p213;
	selp.b32 	%r905, %r903, %r901, %p213;
	ld.shared.u16 	%rs411, [_ZZ26sw_affine_wavefront_kernelPKaPKiS2_S0_S2_S2_P11AlignResultPsS5_S5_iiiiiE4sm_s+364];
	setp.gt.s16 	%p214, %rs411, %rs410;
	ld.shared.u32 	%r906, [_ZZ26sw_affine_wavefront_kernelPKaPKiS2_S0_S2_S2_P11AlignResultPsS5_S5_iiiiiE4sm_r+728];
	ld.shared.u32 	%r907, [_ZZ26sw_affine_wavefront_kernelPKaPKiS2_S0_S2_S2_P11AlignResultPsS5_S5_iiiiiE4sm_q+728];
	max.s16 	%rs412, %rs411, %rs410;
	selp.b32 	%r908, %r906, %r904, %p214;
	selp.b32 	%r909, %r907, %r905, %p214;
	ld.shared.u16 	%rs413, [_ZZ26sw_affine_wavefront_kernelPKaPKiS2_S0_S2_S2_P11AlignResultPsS5_S5_iiiiiE4sm_s+366];
	setp.gt.s16 	%p215, %rs413, %rs412;
	ld.shared.u32 	%r910, [_ZZ26sw_affine_wavefront_kernelPKaPKiS2_S0_S2_S2_P11AlignResultPsS5_S5_iiiiiE4sm_r+732];
	ld.shared.u32 	%r911, [_ZZ26sw_affine_wavefront_kernelPKaPKiS2_S0_S2_S2_P11AlignResultPsS5_S5_iiiiiE4sm_q+732];
	max.s16 	%rs414, %rs413, %rs412;
	selp.b32 	%r912, %r910, %r908, %p215;
	selp.b32 	%r913, %r911, %r909, %p215;
	ld.shared.u16 	%rs415, [_ZZ26sw_affine_wavefront_kernelPKaPKiS2_S0_S2_S2_P11AlignResultPsS5_S5_iiiiiE4sm_s+368];
	setp.gt.s16 	%p216, %rs415, %rs414;
	ld.shared.u32 	%r914, [_ZZ26sw_affine_wavefront_kernelPKaPKiS2_S0_S2_S2_P11AlignResultPsS5_S5_iiiiiE4sm_r+736];
	ld.shared.u32 	%r915, [_ZZ26sw_affine_wavefront_kernelPKaPKiS2_S0_S2_S2_P11AlignResultPsS5_S5_iiiiiE4sm_q+736];
	max.s16 	%rs416, %rs415, %rs414;
	selp.b32 	%r916, %r914, %r912, %p216;
	selp.b32 	%r917, %r915, %r913, %p216;
	ld.shared.u16 	%rs417, [_ZZ26sw_affine_wavefront_kernelPKaPKiS2_S0_S2_S2_P11AlignResultPsS5_S5_iiiiiE4sm_s+370];
	setp.gt.s16 	%p217, %rs417, %rs416;
	ld.shared.u32 	%r918, [_ZZ26sw_affine_wavefront_kernelPKaPKiS2_S0_S2_S2_P11AlignResultPsS5_S5_iiiiiE4sm_r+740];
	ld.shared.u32 	%r919, [_ZZ26sw_affine_wavefront_kernelPKaPKiS2_S0_S2_S2_P11AlignResultPsS5_S5_iiiiiE4sm_q+740];
	max.s16 	%rs418, %rs417, %rs416;
	selp.b32 	%r920, %r918, %r916, %p217;
	selp.b32 	%r921, %r919, %r917, %p217;
	ld.shared.u16 	%rs419, [_ZZ26sw_affine_wavefront_kernelPKaPKiS2_S0_S2_S2_P11AlignResultPsS5_S5_iiiiiE4sm_s+372];
	setp.gt.s16 	%p218, %rs419, %rs418;
	ld.shared.u32 	%r922, [_ZZ26sw_affine_wavefront_kernelPKaPKiS2_S0_S2_S2_P11AlignResultPsS5_S5_iiiiiE4sm_r+744];
	ld.shared.u32 	%r923, [_ZZ26sw_affine_wavefront_kernelPKaPKiS2_S0_S2_S2_P11AlignResultPsS5_S5_iiiiiE4sm_q+744];
	max.s16 	%rs420, %rs419, %rs418;
	selp.b32 	%r924, %r922, %r920, %p218;
	selp.b32 	%r925, %r923, %r921, %p218;
	ld.shared.u16 	%rs421, [_ZZ26sw_affine_wavefront_kernelPKaPKiS2_S0_S2_S2_P11AlignResultPsS5_S5_iiiiiE4sm_s+374];
	setp.gt.s16 	%p219, %rs421, %rs420;
	ld.shared.u32 	%r926, [_ZZ26sw_affine_wavefront_kernelPKaPKiS2_S0_S2_S2_P11AlignResultPsS5_S5_iiiiiE4sm_r+748];
	ld.shared.u32 	%r927, [_ZZ26sw_affine_wavefront_kernelPKaPKiS2_S0_S2_S2_P11AlignResultPsS5_S5_iiiiiE4sm_q+748];
	max.s16 	%rs422, %rs421, %rs420;
	selp.b32 	%r928, %r926, %r924, %p219;
	selp.b32 	%r929, %r927, %r925, %p219;
	ld.shared.u16 	%rs423, [_ZZ26sw_affine_wavefront_kernelPKaPKiS2_S0_S2_S2_P11AlignResultPsS5_S5_iiiiiE4sm_s+376];
	setp.gt.s16 	%p220, %rs423, %rs422;
	ld.shared.u32 	%r930, [_ZZ26sw_affine_wavefront_kernelPKaPKiS2_S0_S2_S2_P11AlignResultPsS5_S5_iiiiiE4sm_r+752];
	ld.shared.u32 	%r931, [_ZZ26sw_affine_wavefront_kernelPKaPKiS2_S0_S2_S2_P11AlignResultPsS5_S5_iiiiiE4sm_q+752];
	max.s16 	%rs424, %rs423, %rs422;
	selp.b32 	%r932, %r930, %r928, %p220;
	selp.b32 	%r933, %r931, %r929, %p220;
	ld.shared.u16 	%rs425, [_ZZ26sw_affine_wavefront_kernelPKaPKiS2_S0_S2_S2_P11AlignResultPsS5_S5_iiiiiE4sm_s+378];
	setp.gt.s16 	%p221, %rs425, %rs424;
	ld.shared.u32 	%r934, [_ZZ26sw_affine_wavefront_kernelPKaPKiS2_S0_S2_S2_P11AlignResultPsS5_S5_iiiiiE4sm_r+756];
	ld.shared.u32 	%r935, [_ZZ26sw_affine_wavefront_kernelPKaPKiS2_S0_S2_S2_P11AlignResultPsS5_S5_iiiiiE4sm_q+756];
	max.s16 	%rs426, %rs425, %rs424;
	selp.b32 	%r936, %r934, %r932, %p221;
	selp.b32 	%r937, %r935, %r933, %p221;
	ld.shared.u16 	%rs427, [_ZZ26sw_affine_wavefront_kernelPKaPKiS2_S0_S2_S2_P11AlignResultPsS5_S5_iiiiiE4sm_s+380];
	setp.gt.s16 	%p222, %rs427, %rs426;
	ld.shared.u32 	%r938, [_ZZ26sw_affine_wavefront_kernelPKaPKiS2_S0_S2_S2_P11AlignResultPsS5_S5_iiiiiE4sm_r+760];
	ld.shared.u32 	%r939, [_ZZ26sw_affine_wavefront_kernelPKaPKiS2_S0_S2_S2_P11AlignResultPsS5_S5_iiiiiE4sm_q+760];
	max.s16 	%rs428, %rs427, %rs426;
	selp.b32 	%r940, %r938, %r936, %p222;
	selp.b32 	%r941, %r939, %r937, %p222;
	ld.shared.u16 	%rs429, [_ZZ26sw_affine_wavefront_kernelPKaPKiS2_S0_S2_S2_P11AlignResultPsS5_S5_iiiiiE4sm_s+382];
	setp.gt.s16 	%p223, %rs429, %rs428;
	ld.shared.u32 	%r942, [_ZZ26sw_affine_wavefront_kernelPKaPKiS2_S0_S2_S2_P11AlignResultPsS5_S5_iiiiiE4sm_r+764];
	ld.shared.u32 	%r943, [_ZZ26sw_affine_wavefront_kernelPKaPKiS2_S0_S2_S2_P11AlignResultPsS5_S5_iiiiiE4sm_q+764];
	max.s16 	%rs430, %rs429, %rs428;
	selp.b32 	%r944, %r942, %r940, %p223;
	selp.b32 	%r945, %r943, %r941, %p223;
	ld.shared.u16 	%rs431, [_ZZ26sw_affine_wavefront_kernelPKaPKiS2_S0_S2_S2_P11AlignResultPsS5_S5_iiiiiE4sm_s+384];
	setp.gt.s16 	%p224, %rs431, %rs430;
	ld.shared.u32 	%r946, [_ZZ26sw_affine_wavefront_kernelPKaPKiS2_S0_S2_S2_P11AlignResultPsS5_S5_iiiiiE4sm_r+768];
	ld.shared.u32 	%r947, [_ZZ26sw_affine_wavefront_kernelPKaPKiS2_S0_S2_S2_P11AlignResultPsS5_S5_iiiiiE4sm_q+768];
	max.s16 	%rs432, %rs431, %rs430;
	selp.b32 	%r948, %r946, %r944, %p224;
	selp.b32 	%r949, %r947, %r945, %p224;
	ld.shared.u16 	%rs433, [_ZZ26sw_affine_wavefront_kernelPKaPKiS2_S0_S2_S2_P11AlignResultPsS5_S5_iiiiiE4sm_s+386];
	setp.gt.s16 	%p225, %rs433, %rs432;
	ld.shared.u32 	%r950, [_ZZ26sw_affine_wavefront_kernelPKaPKiS2_S0_S2_S2_P11AlignResultPsS5_S5_iiiiiE4sm_r+772];
	ld.shared.u32 	%r951, [_ZZ26sw_affine_wavefront_kernelPKaPKiS2_S0_S2_S2_P11AlignResultPsS5_S5_iiiiiE4sm_q+772];
	max.s16 	%rs434, %rs433, %rs432;
	selp.b32 	%r952, %r950, %r948, %p225;
	selp.b32 	%r953, %r951, %r949, %p225;
	ld.shared.u16 	%rs435, [_ZZ26sw_affine_wavefront_kernelPKaPKiS2_S0_S2_S2_P11AlignResultPsS5_S5_iiiiiE4sm_s+388];
	setp.gt.s16 	%p226, %rs435, %rs434;
	ld.shared.u32 	%r954, [_ZZ26sw_affine_wavefront_kernelPKaPKiS2_S0_S2_S2_P11AlignResultPsS5_S5_iiiiiE4sm_r+776];
	ld.shared.u32 	%r955, [_ZZ26sw_affine_wavefront_kernelPKaPKiS2_S0_S2_S2_P11AlignResultPsS5_S5_iiiiiE4sm_q+776];
	max.s16 	%rs436, %rs435, %rs434;
	selp.b32 	%r956, %r954, %r952, %p226;
	selp.b32 	%r957, %r955, %r953, %p226;
	ld.shared.u16 	%rs437, [_ZZ26sw_affine_wavefront_kernelPKaPKiS2_S0_S2_S2_P11AlignResultPsS5_S5_iiiiiE4sm_s+390];
	setp.gt.s16 	%p227, %rs437, %rs436;
	ld.shared.u32 	%r958, [_ZZ26sw_affine_wavefront_kernelPKaPKiS2_S0_S2_S2_P11AlignResultPsS5_S5_iiiiiE4sm_r+780];
	ld.shared.u32 	%r959, [_ZZ26sw_affine_wavefront_kernelPKaPKiS2_S0_S2_S2_P11AlignResultPsS5_S5_iiiiiE4sm_q+780];
	max.s16 	%rs438, %rs437, %rs436;
	selp.b32 	%r960, %r958, %r956, %p227;
	selp.b32 	%r961, %r959, %r957, %p227;
	ld.shared.u16 	%rs439, [_ZZ26sw_affine_wavefront_kernelPKaPKiS2_S0_S2_S2_P11AlignResultPsS5_S5_iiiiiE4sm_s+392];
	setp.gt.s16 	%p228, %rs439, %rs438;
	ld.shared.u32 	%r962, [_ZZ26sw_affine_wavefront_kernelPKaPKiS2_S0_S2_S2_P11AlignResultPsS5_S5_iiiiiE4sm_r+784];
	ld.shared.u32 	%r963, [_ZZ26sw_affine_wavefront_kernelPKaPKiS2_S0_S2_S2_P11AlignResultPsS5_S5_iiiiiE4sm_q+784];
	max.s16 	%rs440, %rs439, %rs438;
	selp.b32 	%r964, %r962, %r960, %p228;
	selp.b32 	%r965, %r963, %r961, %p228;
	ld.shared.u16 	%rs441, [_ZZ26sw_affine_wavefront_kernelPKaPKiS2_S0_S2_S2_P11AlignResultPsS5_S5_iiiiiE4sm_s+394];
	setp.gt.s16 	%p229, %rs441, %rs440;
	ld.shared.u32 	%r966, [_ZZ26sw_affine_wavefront_kernelPKaPKiS2_S0_S2_S2_P11AlignResultPsS5_S5_iiiiiE4sm_r+788];
	ld.shared.u32 	%r967, [_ZZ26sw_affine_wavefront_kernelPKaPKiS2_S0_S2_S2_P11AlignResultPsS5_S5_iiiiiE4sm_q+788];
	max.s16 	%rs442, %rs441, %rs440;
	selp.b32 	%r968, %r966, %r964, %p229;
	selp.b32 	%r969, %r967, %r965, %p229;
	ld.shared.u16 	%rs443, [_ZZ26sw_affine_wavefront_kernelPKaPKiS2_S0_S2_S2_P11AlignResultPsS5_S5_iiiiiE4sm_s+396];
	setp.gt.s16 	%p230, %rs443, %rs442;
	ld.shared.u32 	%r970, [_ZZ26sw_affine_wavefront_kernelPKaPKiS2_S0_S2_S2_P11AlignResultPsS5_S5_iiiiiE4sm_r+792];
	ld.shared.u32 	%r971, [_ZZ26sw_affine_wavefront_kernelPKaPKiS2_S0_S2_S2_P11AlignResultPsS5_S5_iiiiiE4sm_q+792];
	max.s16 	%rs444, %rs443, %rs442;
	selp.b32 	%r972, %r970, %r968, %p230;
	selp.b32 	%r973, %r971, %r969, %p230;
	ld.shared.u16 	%rs445, [_ZZ26sw_affine_wavefront_kernelPKaPKiS2_S0_S2_S2_P11AlignResultPsS5_S5_iiiiiE4sm_s+398];
	setp.gt.s16 	%p231, %rs445, %rs444;
	ld.shared.u32 	%r974, [_ZZ26sw_affine_wavefront_kernelPKaPKiS2_S0_S2_S2_P11AlignResultPsS5_S5_iiiiiE4sm_r+796];
	ld.shared.u32 	%r975, [_ZZ26sw_affine_wavefront_kernelPKaPKiS2_S0_S2_S2_P11AlignResultPsS5_S5_iiiiiE4sm_q+796];
	max.s16 	%rs446, %rs445, %rs444;
	selp.b32 	%r976, %r974, %r972, %p231;
	selp.b32 	%r977, %r975, %r973, %p231;
	ld.shared.u16 	%rs447, [_ZZ26sw_affine_wavefront_kernelPKaPKiS2_S0_S2_S2_P11AlignResultPsS5_S5_iiiiiE4sm_s+400];
	setp.gt.s16 	%p232, %rs447, %rs446;
	ld.shared.u32 	%r978, [_ZZ26sw_affine_wavefront_kernelPKaPKiS2_S0_S2_S2_P11AlignResultPsS5_S5_iiiiiE4sm_r+800];
	ld.shared.u32 	%r979, [_ZZ26sw_affine_wavefront_kernelPKaPKiS2_S0_S2_S2_P11AlignResultPsS5_S5_iiiiiE4sm_q+800];
	max.s16 	%rs448, %rs447, %rs446;
	selp.b32 	%r980, %r978, %r976, %p232;
	selp.b32 	%r981, %r979, %r977, %p232;
	ld.shared.u16 	%rs449, [_ZZ26sw_affine_wavefront_kernelPKaPKiS2_S0_S2_S2_P11AlignResultPsS5_S5_iiiiiE4sm_s+402];
	setp.gt.s16 	%p233, %rs449, %rs448;
	ld.shared.u32 	%r982, [_ZZ26sw_affine_wavefront_kernelPKaPKiS2_S0_S2_S2_P11AlignResultPsS5_S5_iiiiiE4sm_r+804];
	ld.shared.u32 	%r983, [_ZZ26sw_affine_wavefront_kernelPKaPKiS2_S0_S2_S2_P11AlignResultPsS5_S5_iiiiiE4sm_q+804];
	max.s16 	%rs450, %rs449, %rs448;
	selp.b32 	%r984, %r982, %r980, %p233;
	selp.b32 	%r985, %r983, %r981, %p233;
	ld.shared.u16 	%rs451, [_ZZ26sw_affine_wavefront_kernelPKaPKiS2_S0_S2_S2_P11AlignResultPsS5_S5_iiiiiE4sm_s+404];
	setp.gt.s16 	%p234, %rs451, %rs450;
	ld.shared.u32 	%r986, [_ZZ26sw_affine_wavefront_kernelPKaPKiS2_S0_S2_S2_P11AlignResultPsS5_S5_iiiiiE4sm_r+808];
	ld.shared.u32 	%r987, [_ZZ26sw_affine_wavefront_kernelPKaPKiS2_S0_S2_S2_P11AlignResultPsS5_S5_iiiiiE4sm_q+808];
	max.s16 	%rs452, %rs451, %rs450;
	selp.b32 	%r988, %r986, %r984, %p234;
	selp.b32 	%r989, %r987, %r985, %p234;
	ld.shared.u16 	%rs453, [_ZZ26sw_affine_wavefront_kernelPKaPKiS2_S0_S2_S2_P11AlignResultPsS5_S5_iiiiiE4sm_s+406];
	setp.gt.s16 	%p235, %rs453, %rs452;
	ld.shared.u32 	%r990, [_ZZ26sw_affine_wavefront_kernelPKaPKiS2_S0_S2_S2_P11AlignResultPsS5_S5_iiiiiE4sm_r+812];
	ld.shared.u32 	%r991, [_ZZ26sw_affine_wavefront_kernelPKaPKiS2_S0_S2_S2_P11AlignResultPsS5_S5_iiiiiE4sm_q+812];
	max.s16 	%rs454, %rs453, %rs452;
	selp.b32 	%r992, %r990, %r988, %p235;
	selp.b32 	%r993, %r991, %r989, %p235;
	ld.shared.u16 	%rs455, [_ZZ26sw_affine_wavefront_kernelPKaPKiS2_S0_S2_S2_P11AlignResultPsS5_S5_iiiiiE4sm_s+408];
	setp.gt.s16 	%p236, %rs455, %rs454;
	ld.shared.u32 	%r994, [_ZZ26sw_affine_wavefront_kernelPKaPKiS2_S0_S2_S2_P11AlignResultPsS5_S5_iiiiiE4sm_r+816];
	ld.shared.u32 	%r995, [_ZZ26sw_affine_wavefront_kernelPKaPKiS2_S0_S2_S2_P11AlignResultPsS5_S5_iiiiiE4sm_q+816];
	max.s16 	%rs456, %rs455, %rs454;
	selp.b32 	%r996, %r994, %r992, %p236;
	selp.b32 	%r997, %r995, %r993, %p236;
	ld.shared.u16 	%rs457, [_ZZ26sw_affine_wavefront_kernelPKaPKiS2_S0_S2_S2_P11AlignResultPsS5_S5_iiiiiE4sm_s+410];
	setp.gt.s16 	%p237, %rs457, %rs456;
	ld.shared.u32 	%r998, [_ZZ26sw_affine_wavefront_kernelPKaPKiS2_S0_S2_S2_P11AlignResultPsS5_S5_iiiiiE4sm_r+820];
	ld.shared.u32 	%r999, [_ZZ26sw_affine_wavefront_kernelPKaPKiS2_S0_S2_S2_P11AlignResultPsS5_S5_iiiiiE4sm_q+820];
	max.s16 	%rs458, %rs457, %rs456;
	selp.b32 	%r1000, %r998, %r996, %p237;
	selp.b32 	%r1001, %r999, %r997, %p237;
	ld.shared.u16 	%rs459, [_ZZ26sw_affine_wavefront_kernelPKaPKiS2_S0_S2_S2_P11AlignResultPsS5_S5_iiiiiE4sm_s+412];
	setp.gt.s16 	%p238, %rs459, %rs458;
	ld.shared.u32 	%r1002, [_ZZ26sw_affine_wavefront_kernelPKaPKiS2_S0_S2_S2_P11AlignResultPsS5_S5_iiiiiE4sm_r+824];
	ld.shared.u32 	%r1003, [_ZZ26sw_affine_wavefront_kernelPKaPKiS2_S0_S2_S2_P11AlignResultPsS5_S5_iiiiiE4sm_q+824];
	max.s16 	%rs460, %rs459, %rs458;
	selp.b32 	%r1004, %r1002, %r1000, %p238;
	selp.b32 	%r1005, %r1003, %r1001, %p238;
	ld.shared.u16 	%rs461, [_ZZ26sw_affine_wavefront_kernelPKaPKiS2_S0_S2_S2_P11AlignResultPsS5_S5_iiiiiE4sm_s+414];
	setp.gt.s16 	%p239, %rs461, %rs460;
	ld.shared.u32 	%r1006, [_ZZ26sw_affine_wavefront_kernelPKaPKiS2_S0_S2_S2_P11AlignResultPsS5_S5_iiiiiE4sm_r+828];
	ld.shared.u32 	%r1007, [_ZZ26sw_affine_wavefront_kernelPKaPKiS2_S0_S2_S2_P11AlignResultPsS5_S5_iiiiiE4sm_q+828];
	max.s16 	%rs462, %rs461, %rs460;
	selp.b32 	%r1008, %r1006, %r1004, %p239;
	selp.b32 	%r1009, %r1007, %r1005, %p239;
	ld.shared.u16 	%rs463, [_ZZ26sw_affine_wavefront_kernelPKaPKiS2_S0_S2_S2_P11AlignResultPsS5_S5_iiiiiE4sm_s+416];
	setp.gt.s16 	%p240, %rs463, %rs462;
	ld.shared.u32 	%r1010, [_ZZ26sw_affine_wavefront_kernelPKaPKiS2_S0_S2_S2_P11AlignResultPsS5_S5_iiiiiE4sm_r+832];
	ld.shared.u32 	%r1011, [_ZZ26sw_affine_wavefront_kernelPKaPKiS2_S0_S2_S2_P11AlignResultPsS5_S5_iiiiiE4sm_q+832];
	max.s16 	%rs464, %rs463, %rs462;
	selp.b32 	%r1012, %r1010, %r1008, %p240;
	selp.b32 	%r1013, %r1011, %r1009, %p240;
	ld.shared.u16 	%rs465, [_ZZ26sw_affine_wavefront_kernelPKaPKiS2_S0_S2_S2_P11AlignResultPsS5_S5_iiiiiE4sm_s+418];
	setp.gt.s16 	%p241, %rs465, %rs464;
	ld.shared.u32 	%r1014, [_ZZ26sw_affine_wavefront_kernelPKaPKiS2_S0_S2_S2_P11AlignResultPsS5_S5_iiiiiE4sm_r+836];
	ld.shared.u32 	%r1015, [_ZZ26sw_affine_wavefront_kernelPKaPKiS2_S0_S2_S2_P11AlignResultPsS5_S5_iiiiiE4sm_q+836];
	max.s16 	%rs466, %rs465, %rs464;
	selp.b32 	%r1016, %r1014, %r1012, %p241;
	selp.b32 	%r1017, %r1015, %r1013, %p241;
	ld.shared.u16 	%rs467, [_ZZ26sw_affine_wavefront_kernelPKaPKiS2_S0_S2_S2_P11AlignResultPsS5_S5_iiiiiE4sm_s+420];
	setp.gt.s16 	%p242, %rs467, %rs466;
	ld.shared.u32 	%r1018, [_ZZ26sw_affine_wavefront_kernelPKaPKiS2_S0_S2_S2_P11AlignResultPsS5_S5_iiiiiE4sm_r+840];
	ld.shared.u32 	%r1019, [_ZZ26sw_affine_wavefront_kernelPKaPKiS2_S0_S2_S2_P11AlignResultPsS5_S5_iiiiiE4sm_q+840];
	max.s16 	%rs468, %rs467, %rs466;
	selp.b32 	%r1020, %r1018, %r1016, %p242;
	selp.b32 	%r1021, %r1019, %r1017, %p242;
	ld.shared.u16 	%rs469, [_ZZ26sw_affine_wavefront_kernelPKaPKiS2_S0_S2_S2_P11AlignResultPsS5_S5_iiiiiE4sm_s+422];
	setp.gt.s16 	%p243, %rs469, %rs468;
	ld.shared.u32 	%r1022, [_ZZ26sw_affine_wavefront_kernelPKaPKiS2_S0_S2_S2_P11AlignResultPsS5_S5_iiiiiE4sm_r+844];
	ld.shared.u32 	%r1023, [_ZZ26sw_affine_wavefront_kernelPKaPKiS2_S0_S2_S2_P11AlignResultPsS5_S5_iiiiiE4sm_q+844];
	max.s16 	%rs470, %rs469, %rs468;
	selp.b32 	%r1024, %r1022, %r1020, %p243;
	selp.b32 	%r1025, %r1023, %r1021, %p243;
	ld.shared.u16 	%rs471, [_ZZ26sw_affine_wavefront_kernelPKaPKiS2_S0_S2_S2_P11AlignResultPsS5_S5_iiiiiE4sm_s+424];
	setp.gt.s16 	%p244, %rs471, %rs470;
	ld.shared.u32 	%r1026, [_ZZ26sw_affine_wavefront_kernelPKaPKiS2_S0_S2_S2_P11AlignResultPsS5_S5_iiiiiE4sm_r+848];
	ld.shared.u32 	%r1027, [_ZZ26sw_affine_wavefront_kernelPKaPKiS2_S0_S2_S2_P11AlignResultPsS5_S5_iiiiiE4sm_q+848];
	max.s16 	%rs472, %rs471, %rs470;
	selp.b32 	%r1028, %r1026, %r1024, %p244;
	selp.b32 	%r1029, %r1027, %r1025, %p244;
	ld.shared.u16 	%rs473, [_ZZ26sw_affine_wavefront_kernelPKaPKiS2_S0_S2_S2_P11AlignResultPsS5_S5_iiiiiE4sm_s+426];
	setp.gt.s16 	%p245, %rs473, %rs472;
	ld.shared.u32 	%r1030, [_ZZ26sw_affine_wavefront_kernelPKaPKiS2_S0_S2_S2_P11AlignResultPsS5_S5_iiiiiE4sm_r+852];
	ld.shared.u32 	%r1031, [_ZZ26sw_affine_wavefront_kernelPKaPKiS2_S0_S2_S2_P11AlignResultPsS5_S5_iiiiiE4sm_q+852];
	max.s16 	%rs474, %rs473, %rs472;
	selp.b32 	%r1032, %r1030, %r1028, %p245;
	selp.b32 	%r1033, %r1031, %r1029, %p245;
	ld.shared.u16 	%rs475, [_ZZ26sw_affine_wavefront_kernelPKaPKiS2_S0_S2_S2_P11AlignResultPsS5_S5_iiiiiE4sm_s+428];
	setp.gt.s16 	%p246, %rs475, %rs474;
	ld.shared.u32 	%r1034, [_ZZ26sw_affine_wavefront_kernelPKaPKiS2_S0_S2_S2_P11AlignResultPsS5_S5_iiiiiE4sm_r+856];
	ld.shared.u32 	%r1035, [_ZZ26sw_affine_wavefront_kernelPKaPKiS2_S0_S2_S2_P11AlignResultPsS5_S5_iiiiiE4sm_q+856];
	max.s16 	%rs476, %rs475, %rs474;
	selp.b32 	%r1036, %r1034, %r1032, %p246;
	selp.b32 	%r1037, %r1035, %r1033, %p246;
	ld.shared.u16 	%rs477, [_ZZ26sw_affine_wavefront_kernelPKaPKiS2_S0_S2_S2_P11AlignResultPsS5_S5_iiiiiE4sm_s+430];
	setp.gt.s16 	%p247, %rs477, %rs476;
	ld.shared.u32 	%r1038, [_ZZ26sw_affine_wavefront_kernelPKaPKiS2_S0_S2_S2_P11AlignResultPsS5_S5_iiiiiE4sm_r+860];
	ld.shared.u32 	%r1039, [_ZZ26sw_affine_wavefront_kernelPKaPKiS2_S0_S2_S2_P11AlignResultPsS5_S5_iiiiiE4sm_q+860];
	max.s16 	%rs478, %rs477, %rs476;
	selp.b32 	%r1040, %r1038, %r1036, %p247;
	selp.b32 	%r1041, %r1039, %r1037, %p247;
	ld.shared.u16 	%rs479, [_ZZ26sw_affine_wavefront_kernelPKaPKiS2_S0_S2_S2_P11AlignResultPsS5_S5_iiiiiE4sm_s+432];
	setp.gt.s16 	%p248, %rs479, %rs478;
	ld.shared.u32 	%r1042, [_ZZ26sw_affine_wavefront_kernelPKaPKiS2_S0_S2_S2_P11AlignResultPsS5_S5_iiiiiE4sm_r+864];
	ld.shared.u32 	%r1043, [_ZZ26sw_affine_wavefront_kernelPKaPKiS2_S0_S2_S2_P11AlignResultPsS5_S5_iiiiiE4sm_q+864];
	max.s16 	%rs480, %rs479, %rs478;
	selp.b32 	%r1044, %r1042, %r1040, %p248;
	selp.b32 	%r1045, %r1043, %r1041, %p248;
	ld.shared.u16 	%rs481, [_ZZ26sw_affine_wavefront_kernelPKaPKiS2_S0_S2_S2_P11AlignResultPsS5_S5_iiiiiE4sm_s+434];
	setp.gt.s16 	%p249, %rs481, %rs480;
	ld.shared.u32 	%r1046, [_ZZ26sw_affine_wavefront_kernelPKaPKiS2_S0_S2_S2_P11AlignResultPsS5_S5_iiiiiE4sm_r+868];
	ld.shared.u32 	%r1047, [_ZZ26sw_affine_wavefront_kernelPKaPKiS2_S0_S2_S2_P11AlignResultPsS5_S5_iiiiiE4sm_q+868];
	max.s16 	%rs482, %rs481, %rs480;
	selp.b32 	%r1048, %r1046, %r1044, %p249;
	selp.b32 	%r1049, %r1047, %r1045, %p249;
	ld.shared.u16 	%rs483, [_ZZ26sw_affine_wavefront_kernelPKaPKiS2_S0_S2_S2_P11AlignResultPsS5_S5_iiiiiE4sm_s+436];
	setp.gt.s16 	%p250, %rs483, %rs482;
	ld.shared.u32 	%r1050, [_ZZ26sw_affine_wavefront_kernelPKaPKiS2_S0_S2_S2_P11AlignResultPsS5_S5_iiiiiE4sm_r+872];
	ld.shared.u32 	%r1051, [_ZZ26sw_affine_wavefront_kernelPKaPKiS2_S0_S2_S2_P11AlignResultPsS5_S5_iiiiiE4sm_q+872];
	max.s16 	%rs484, %rs483, %rs482;
	selp.b32 	%r1052, %r1050, %r1048, %p250;
	selp.b32 	%r1053, %r1051, %r1049, %p250;
	ld.shared.u16 	%rs485, [_ZZ26sw_affine_wavefront_kernelPKaPKiS2_S0_S2_S2_P11AlignResultPsS5_S5_iiiiiE4sm_s+438];
	setp.gt.s16 	%p251, %rs485, %rs484;
	ld.shared.u32 	%r1054, [_ZZ26sw_affine_wavefront_kernelPKaPKiS2_S0_S2_S2_P11AlignResultPsS5_S5_iiiiiE4sm_r+876];
	ld.shared.u32 	%r1055, [_ZZ26sw_affine_wavefront_kernelPKaPKiS2_S0_S2_S2_P11AlignResultPsS5_S5_iiiiiE4sm_q+876];
	max.s16 	%rs486, %rs485, %rs484;
	selp.b32 	%r1056, %r1054, %r1052, %p251;
	selp.b32 	%r1057, %r1055, %r1053, %p251;
	ld.shared.u16 	%rs487, [_ZZ26sw_affine_wavefront_kernelPKaPKiS2_S0_S2_S2_P11AlignResultPsS5_S5_iiiiiE4sm_s+440];
	setp.gt.s16 	%p252, %rs487, %rs486;
	ld.shared.u32 	%r1058, [_ZZ26sw_affine_wavefront_kernelPKaPKiS2_S0_S2_S2_P11AlignResultPsS5_S5_iiiiiE4sm_r+880];
	ld.shared.u32 	%r1059, [_ZZ26sw_affine_wavefront_kernelPKaPKiS2_S0_S2_S2_P11AlignResultPsS5_S5_iiiiiE4sm_q+880];
	max.s16 	%rs488, %rs487, %rs486;
	selp.b32 	%r1060, %r1058, %r1056, %p252;
	selp.b32 	%r1061, %r1059, %r1057, %p252;
	ld.shared.u16 	%rs489, [_ZZ26sw_affine_wavefront_kernelPKaPKiS2_S0_S2_S2_P11AlignResultPsS5_S5_iiiiiE4sm_s+442];
	setp.gt.s16 	%p253, %rs489, %rs488;
	ld.shared.u32 	%r1062, [_ZZ26sw_affine_wavefront_kernelPKaPKiS2_S0_S2_S2_P11AlignResultPsS5_S5_iiiiiE4sm_r+884];
	ld.shared.u32 	%r1063, [_ZZ26sw_affine_wavefront_kernelPKaPKiS2_S0_S2_S2_P11AlignResultPsS5_S5_iiiiiE4sm_q+884];
	max.s16 	%rs490, %rs489, %rs488;
	selp.b32 	%r1064, %r1062, %r1060, %p253;
	selp.b32 	%r1065, %r1063, %r1061, %p253;
	ld.shared.u16 	%rs491, [_ZZ26sw_affine_wavefront_kernelPKaPKiS2_S0_S2_S2_P11AlignResultPsS5_S5_iiiiiE4sm_s+444];
	setp.gt.s16 	%p254, %rs491, %rs490;
	ld.shared.u32 	%r1066, [_ZZ26sw_affine_wavefront_kernelPKaPKiS2_S0_S2_S2_P11AlignResultPsS5_S5_iiiiiE4sm_r+888];
	ld.shared.u32 	%r1067, [_ZZ26sw_affine_wavefront_kernelPKaPKiS2_S0_S2_S2_P11AlignResultPsS5_S5_iiiiiE4sm_q+888];
	max.s16 	%rs492, %rs491, %rs490;
	selp.b32 	%r1068, %r1066, %r1064, %p254;
	selp.b32 	%r1069, %r1067, %r1065, %p254;
	ld.shared.u16 	%rs493, [_ZZ26sw_affine_wavefront_kernelPKaPKiS2_S0_S2_S2_P11AlignResultPsS5_S5_iiiiiE4sm_s+446];
	setp.gt.s16 	%p255, %rs493, %rs492;
	ld.shared.u32 	%r1070, [_ZZ26sw_affine_wavefront_kernelPKaPKiS2_S0_S2_S2_P11AlignResultPsS5_S5_iiiiiE4sm_r+892];
	ld.shared.u32 	%r1071, [_ZZ26sw_affine_wavefront_kernelPKaPKiS2_S0_S2_S2_P11AlignResultPsS5_S5_iiiiiE4sm_q+892];
	max.s16 	%rs494, %rs493, %rs492;
	selp.b32 	%r1072, %r1070, %r1068, %p255;
	selp.b32 	%r1073, %r1071, %r1069, %p255;
	ld.shared.u16 	%rs495, [_ZZ26sw_affine_wavefront_kernelPKaPKiS2_S0_S2_S2_P11AlignResultPsS5_S5_iiiiiE4sm_s+448];
	setp.gt.s16 	%p256, %rs495, %rs494;
	ld.shared.u32 	%r1074, [_ZZ26sw_affine_wavefront_kernelPKaPKiS2_S0_S2_S2_P11AlignResultPsS5_S5_iiiiiE4sm_r+896];
	ld.shared.u32 	%r1075, [_ZZ26sw_affine_wavefront_kernelPKaPKiS2_S0_S2_S2_P11AlignResultPsS5_S5_iiiiiE4sm_q+896];
	max.s16 	%rs496, %rs495, %rs494;
	selp.b32 	%r1076, %r1074, %r1072, %p256;
	selp.b32 	%r1077, %r1075, %r1073, %p256;
	ld.shared.u16 	%rs497, [_ZZ26sw_affine_wavefront_kernelPKaPKiS2_S0_S2_S2_P11AlignResultPsS5_S5_iiiiiE4sm_s+450];
	setp.gt.s16 	%p257, %rs497, %rs496;
	ld.shared.u32 	%r1078, [_ZZ26sw_affine_wavefront_kernelPKaPKiS2_S0_S2_S2_P11AlignResultPsS5_S5_iiiiiE4sm_r+900];
	ld.shared.u32 	%r1079, [_ZZ26sw_affine_wavefront_kernelPKaPKiS2_S0_S2_S2_P11AlignResultPsS5_S5_iiiiiE4sm_q+900];
	max.s16 	%rs498, %rs497, %rs496;
	selp.b32 	%r1080, %r1078, %r1076, %p257;
	selp.b32 	%r1081, %r1079, %r1077, %p257;
	ld.shared.u16 	%rs499, [_ZZ26sw_affine_wavefront_kernelPKaPKiS2_S0_S2_S2_P11AlignResultPsS5_S5_iiiiiE4sm_s+452];
	setp.gt.s16 	%p258, %rs499, %rs498;
	ld.shared.u32 	%r1082, [_ZZ26sw_affine_wavefront_kernelPKaPKiS2_S0_S2_S2_P11AlignResultPsS5_S5_iiiiiE4sm_r+904];
	ld.shared.u32 	%r1083, [_ZZ26sw_affine_wavefront_kernelPKaPKiS2_S0_S2_S2_P11AlignResultPsS5_S5_iiiiiE4sm_q+904];
	max.s16 	%rs500, %rs499, %rs498;
	selp.b32 	%r1084, %r1082, %r1080, %p258;
	selp.b32 	%r1085, %r1083, %r1081, %p258;
	ld.shared.u16 	%rs501, [_ZZ26sw_affine_wavefront_kernelPKaPKiS2_S0_S2_S2_P11AlignResultPsS5_S5_iiiiiE4sm_s+454];
	setp.gt.s16 	%p259, %rs501, %rs500;
	ld.shared.u32 	%r1086, [_ZZ26sw_affine_wavefront_kernelPKaPKiS2_S0_S2_S2_P11AlignResultPsS5_S5_iiiiiE4sm_r+908];
	ld.shared.u32 	%r1087, [_ZZ26sw_affine_wavefront_kernelPKaPKiS2_S0_S2_S2_P11AlignResultPsS5_S5_iiiiiE4sm_q+908];
	max.s16 	%rs502, %rs501, %rs500;
	selp.b32 	%r1088, %r1086, %r1084, %p259;
	selp.b32 	%r1089, %r1087, %r1085, %p259;
	ld.shared.u16 	%rs503, [_ZZ26sw_affine_wavefront_kernelPKaPKiS2_S0_S2_S2_P11AlignResultPsS5_S5_iiiiiE4sm_s+456];
	setp.gt.s16 	%p260, %rs503, %rs502;
	ld.shared.u32 	%r1090, [_ZZ26sw_affine_wavefront_kernelPKaPKiS2_S0_S2_S2_P11AlignResultPsS5_S5_iiiiiE4sm_r+912];
	ld.shared.u32 	%r1091, [_ZZ26sw_affine_wavefront_kernelPKaPKiS2_S0_S2_S2_P11AlignResultPsS5_S5_iiiiiE4sm_q+912];
	max.s16 	%rs504, %rs503, %rs502;
	selp.b32 	%r1092, %r1090, %r1088, %p260;
	selp.b32 	%r1093, %r1091, %r1089, %p260;
	ld.shared.u16 	%rs505, [_ZZ26sw_affine_wavefront_kernelPKaPKiS2_S0_S2_S2_P11AlignResultPsS5_S5_iiiiiE4sm_s+458];
	setp.gt.s16 	%p261, %rs505, %rs504;
	ld.shared.u32 	%r1094, [_ZZ26sw_affine_wavefront_kernelPKaPKiS2_S0_S2_S2_P11AlignResultPsS5_S5_iiiiiE4sm_r+916];
	ld.shared.u32 	%r1095, [_ZZ26sw_affine_wavefront_kernelPKaPKiS2_S0_S2_S2_P11AlignResultPsS5_S5_iiiiiE4sm_q+916];
	max.s16 	%rs506, %rs505, %rs504;
	selp.b32 	%r1096, %r1094, %r1092, %p261;
	selp.b32 	%r1097, %r1095, %r1093, %p261;
	ld.shared.u16 	%rs507, [_ZZ26sw_affine_wavefront_kernelPKaPKiS2_S0_S2_S2_P11AlignResultPsS5_S5_iiiiiE4sm_s+460];
	setp.gt.s16 	%p262, %rs507, %rs506;
	ld.shared.u32 	%r1098, [_ZZ26sw_affine_wavefront_kernelPKaPKiS2_S0_S2_S2_P11AlignResultPsS5_S5_iiiiiE4sm_r+920];
	ld.shared.u32 	%r1099, [_ZZ26sw_affine_wavefront_kernelPKaPKiS2_S0_S2_S2_P11AlignResultPsS5_S5_iiiiiE4sm_q+920];
	max.s16 	%rs508, %rs507, %rs506;
	selp.b32 	%r1100, %r1098, %r1096, %p262;
	selp.b32 	%r1101, %r1099, %r1097, %p262;
	ld.shared.u16 	%rs509, [_ZZ26sw_affine_wavefront_kernelPKaPKiS2_S0_S2_S2_P11AlignResultPsS5_S5_iiiiiE4sm_s+462];
	setp.gt.s16 	%p263, %rs509, %rs508;
	ld.shared.u32 	%r1102, [_ZZ26sw_affine_wavefront_kernelPKaPKiS2_S0_S2_S2_P11AlignResultPsS5_S5_iiiiiE4sm_r+924];
	ld.shared.u32 	%r1103, [_ZZ26sw_affine_wavefront_kernelPKaPKiS2_S0_S2_S2_P11AlignResultPsS5_S5_iiiiiE4sm_q+924];
	max.s16 	%rs510, %rs509, %rs508;
	selp.b32 	%r1104, %r1102, %r1100, %p263;
	selp.b32 	%r1105, %r1103, %r1101, %p263;
	ld.shared.u16 	%rs511, [_ZZ26sw_affine_wavefront_kernelPKaPKiS2_S0_S2_S2_P11AlignResultPsS5_S5_iiiiiE4sm_s+464];
	setp.gt.s16 	%p264, %rs511, %rs510;
	ld.shared.u32 	%r1106, [_ZZ26sw_affine_wavefront_kernelPKaPKiS2_S0_S2_S2_P11AlignResultPsS5_S5_iiiiiE4sm_r+928];
	ld.shared.u32 	%r1107, [_ZZ26sw_affine_wavefront_kernelPKaPKiS2_S0_S2_S2_P11AlignResultPsS5_S5_iiiiiE4sm_q+928];
	max.s16 	%rs512, %rs511, %rs510;
	selp.b32 	%r1108, %r1106, %r1104, %p264;
	selp.b32 	%r1109, %r1107, %r1105, %p264;
	ld.shared.u16 	%rs513, [_ZZ26sw_affine_wavefront_kernelPKaPKiS2_S0_S2_S2_P11AlignResultPsS5_S5_iiiiiE4sm_s+466];
	setp.gt.s16 	%p265, %rs513, %rs512;
	ld.shared.u32 	%r1110, [_ZZ26sw_affine_wavefront_kernelPKaPKiS2_S0_S2_S2_P11AlignResultPsS5_S5_iiiiiE4sm_r+932];
	ld.shared.u32 	%r1111, [_ZZ26sw_affine_wavefront_kernelPKaPKiS2_S0_S2_S2_P11AlignResultPsS5_S5_iiiiiE4sm_q+932];
	max.s16 	%rs514, %rs513, %rs512;
	selp.b32 	%r1112, %r1110, %r1108, %p265;
	selp.b32 	%r1113, %r1111, %r1109, %p265;
	ld.shared.u16 	%rs515, [_ZZ26sw_affine_wavefront_kernelPKaPKiS2_S0_S2_S2_P11AlignResultPsS5_S5_iiiiiE4sm_s+468];
	setp.gt.s16 	%p266, %rs515, %rs514;
	ld.shared.u32 	%r1114, [_ZZ26sw_affine_wavefront_kernelPKaPKiS2_S0_S2_S2_P11AlignResultPsS5_S5_iiiiiE4sm_r+936];
	ld.shared.u32 	%r1115, [_ZZ26sw_affine_wavefront_kernelPKaPKiS2_S0_S2_S2_P11AlignResultPsS5_S5_iiiiiE4sm_q+936];
	max.s16 	%rs516, %rs515, %rs514;
	selp.b32 	%r1116, %r1114, %r1112, %p266;
	selp.b32 	%r1117, %r1115, %r1113, %p266;
	ld.shared.u16 	%rs517, [_ZZ26sw_affine_wavefront_kernelPKaPKiS2_S0_S2_S2_P11AlignResultPsS5_S5_iiiiiE4sm_s+470];
	setp.gt.s16 	%p267, %rs517, %rs516;
	ld.shared.u32 	%r1118, [_ZZ26sw_affine_wavefront_kernelPKaPKiS2_S0_S2_S2_P11AlignResultPsS5_S5_iiiiiE4sm_r+940];
	ld.shared.u32 	%r1119, [_ZZ26sw_affine_wavefront_kernelPKaPKiS2_S0_S2_S2_P11AlignResultPsS5_S5_iiiiiE4sm_q+940];
	max.s16 	%rs518, %rs517, %rs516;
	selp.b32 	%r1120, %r1118, %r1116, %p267;
	selp.b32 	%r1121, %r1119, %r1117, %p267;
	ld.shared.u16 	%rs519, [_ZZ26sw_affine_wavefront_kernelPKaPKiS2_S0_S2_S2_P11AlignResultPsS5_S5_iiiiiE4sm_s+472];
	setp.gt.s16 	%p268, %rs519, %rs518;
	ld.shared.u32 	%r1122, [_ZZ26sw_affine_wavefront_kernelPKaPKiS2_S0_S2_S2_P11AlignResultPsS5_S5_iiiiiE4sm_r+944];
	ld.shared.u32 	%r1123, [_ZZ26sw_affine_wavefront_kernelPKaPKiS2_S0_S2_S2_P11AlignResultPsS5_S5_iiiiiE4sm_q+944];
	max.s16 	%rs520, %rs519, %rs518;
	selp.b32 	%r1124, %r1122, %r1120, %p268;
	selp.b32 	%r1125, %r1123, %r1121, %p268;
	ld.shared.u16 	%rs521, [_ZZ26sw_affine_wavefront_kernelPKaPKiS2_S0_S2_S2_P11AlignResultPsS5_S5_iiiiiE4sm_s+474];
	setp.gt.s16 	%p269, %rs521, %rs520;
	ld.shared.u32 	%r1126, [_ZZ26sw_affine_wavefront_kernelPKaPKiS2_S0_S2_S2_P11AlignResultPsS5_S5_iiiiiE4sm_r+948];
	ld.shared.u32 	%r1127, [_ZZ26sw_affine_wavefront_kernelPKaPKiS2_S0_S2_S2_P11AlignResultPsS5_S5_iiiiiE4sm_q+948];
	max.s16 	%rs522, %rs521, %rs520;
	selp.b32 	%r1128, %r1126, %r1124, %p269;
	selp.b32 	%r1129, %r1127, %r1125, %p269;
	ld.shared.u16 	%rs523, [_ZZ26sw_affine_wavefront_kernelPKaPKiS2_S0_S2_S2_P11AlignResultPsS5_S5_iiiiiE4sm_s+476];
	setp.gt.s16 	%p270, %rs523, %rs522;
	ld.shared.u32 	%r1130, [_ZZ26sw_affine_wavefront_kernelPKaPKiS2_S0_S2_S2_P11AlignResultPsS5_S5_iiiiiE4sm_r+952];
	ld.shared.u32 	%r1131, [_ZZ26sw_affine_wavefront_kernelPKaPKiS2_S0_S2_S2_P11AlignResultPsS5_S5_iiiiiE4sm_q+952];
	max.s16 	%rs524, %rs523, %rs522;
	selp.b32 	%r1132, %r1130, %r1128, %p270;
	selp.b32 	%r1133, %r1131, %r1129, %p270;
	ld.shared.u16 	%rs525, [_ZZ26sw_affine_wavefront_kernelPKaPKiS2_S0_S2_S2_P11AlignResultPsS5_S5_iiiiiE4sm_s+478];
	setp.gt.s16 	%p271, %rs525, %rs524;
	ld.shared.u32 	%r1134, [_ZZ26sw_affine_wavefront_kernelPKaPKiS2_S0_S2_S2_P11AlignResultPsS5_S5_iiiiiE4sm_r+956];
	ld.shared.u32 	%r1135, [_ZZ26sw_affine_wavefront_kernelPKaPKiS2_S0_S2_S2_P11AlignResultPsS5_S5_iiiiiE4sm_q+956];
	max.s16 	%rs526, %rs525, %rs524;
	selp.b32 	%r1136, %r1134, %r1132, %p271;
	selp.b32 	%r1137, %r1135, %r1133, %p271;
	ld.shared.u16 	%rs527, [_ZZ26sw_affine_wavefront_kernelPKaPKiS2_S0_S2_S2_P11AlignResultPsS5_S5_iiiiiE4sm_s+480];
	setp.gt.s16 	%p272, %rs527, %rs526;
	ld.shared.u32 	%r1138, [_ZZ26sw_affine_wavefront_kernelPKaPKiS2_S0_S2_S2_P11AlignResultPsS5_S5_iiiiiE4sm_r+960];
	ld.shared.u32 	%r1139, [_ZZ26sw_affine_wavefront_kernelPKaPKiS2_S0_S2_S2_P11AlignResultPsS5_S5_iiiiiE4sm_q+960];
	max.s16 	%rs528, %rs527, %rs526;
	selp.b32 	%r1140, %r1138, %r1136, %p272;
	selp.b32 	%r1141, %r1139, %r1137, %p272;
	ld.shared.u16 	%rs529, [_ZZ26sw_affine_wavefront_kernelPKaPKiS2_S0_S2_S2_P11AlignResultPsS5_S5_iiiiiE4sm_s+482];
	setp.gt.s16 	%p273, %rs529, %rs528;
	ld.shared.u32 	%r1142, [_ZZ26sw_affine_wavefront_kernelPKaPKiS2_S0_S2_S2_P11AlignResultPsS5_S5_iiiiiE4sm_r+964];
	ld.shared.u32 	%r1143, [_ZZ26sw_affine_wavefront_kernelPKaPKiS2_S0_S2_S2_P11AlignResultPsS5_S5_iiiiiE4sm_q+964];
	max.s16 	%rs530, %rs529, %rs528;
	selp.b32 	%r1144, %r1142, %r1140, %p273;
	selp.b32 	%r1145, %r1143, %r1141, %p273;
	ld.shared.u16 	%rs531, [_ZZ26sw_affine_wavefront_kernelPKaPKiS2_S0_S2_S2_P11AlignResultPsS5_S5_iiiiiE4sm_s+484];
	setp.gt.s16 	%p274, %rs531, %rs530;
	ld.shared.u32 	%r1146, [_ZZ26sw_affine_wavefront_kernelPKaPKiS2_S0_S2_S2_P11AlignResultPsS5_S5_iiiiiE4sm_r+968];
	ld.shared.u32 	%r1147, [_ZZ26sw_affine_wavefront_kernelPKaPKiS2_S0_S2_S2_P11AlignResultPsS5_S5_iiiiiE4sm_q+968];
	max.s16 	%rs532, %rs531, %rs530;
	selp.b32 	%r1148, %r1146, %r1144, %p274;
	selp.b32 	%r1149, %r1147, %r1145, %p274;
	ld.shared.u16 	%rs533, [_ZZ26sw_affine_wavefront_kernelPKaPKiS2_S0_S2_S2_P11AlignResultPsS5_S5_iiiiiE4sm_s+486];
	setp.gt.s16 	%p275, %rs533, %rs532;
	ld.shared.u32 	%r1150, [_ZZ26sw_affine_wavefront_kernelPKaPKiS2_S0_S2_S2_P11AlignResultPsS5_S5_iiiiiE4sm_r+972];
	ld.shared.u32 	%r1151, [_ZZ26sw_affine_wavefront_kernelPKaPKiS2_S0_S2_S2_P11AlignResultPsS5_S5_iiiiiE4sm_q+972];
	max.s16 	%rs534, %rs533, %rs532;
	selp.b32 	%r1152, %r1150, %r1148, %p275;
	selp.b32 	%r1153, %r1151, %r1149, %p275;
	ld.shared.u16 	%rs535, [_ZZ26sw_affine_wavefront_kernelPKaPKiS2_S0_S2_S2_P11AlignResultPsS5_S5_iiiiiE4sm_s+488];
	setp.gt.s16 	%p276, %rs535, %rs534;
	ld.shared.u32 	%r1154, [_ZZ26sw_affine_wavefront_kernelPKaPKiS2_S0_S2_S2_P11AlignResultPsS5_S5_iiiiiE4sm_r+976];
	ld.shared.u32 	%r1155, [_ZZ26sw_affine_wavefront_kernelPKaPKiS2_S0_S2_S2_P11AlignResultPsS5_S5_iiiiiE4sm_q+976];
	max.s16 	%rs536, %rs535, %rs534;
	selp.b32 	%r1156, %r1154, %r1152, %p276;
	selp.b32 	%r1157, %r1155, %r1153, %p276;
	ld.shared.u16 	%rs537, [_ZZ26sw_affine_wavefront_kernelPKaPKiS2_S0_S2_S2_P11AlignResultPsS5_S5_iiiiiE4sm_s+490];
	setp.gt.s16 	%p277, %rs537, %rs536;
	ld.shared.u32 	%r1158, [_ZZ26sw_affine_wavefront_kernelPKaPKiS2_S0_S2_S2_P11AlignResultPsS5_S5_iiiiiE4sm_r+980];
	ld.shared.u32 	%r1159, [_ZZ26sw_affine_wavefront_kernelPKaPKiS2_S0_S2_S2_P11AlignResultPsS5_S5_iiiiiE4sm_q+980];
	max.s16 	%rs538, %rs537, %rs536;
	selp.b32 	%r1160, %r1158, %r1156, %p277;
	selp.b32 	%r1161, %r1159, %r1157, %p277;
	ld.shared.u16 	%rs539, [_ZZ26sw_affine_wavefront_kernelPKaPKiS2_S0_S2_S2_P11AlignResultPsS5_S5_iiiiiE4sm_s+492];
	setp.gt.s16 	%p278, %rs539, %rs538;
	ld.shared.u32 	%r1162, [_ZZ26sw_affine_wavefront_kernelPKaPKiS2_S0_S2_S2_P11AlignResultPsS5_S5_iiiiiE4sm_r+984];
	ld.shared.u32 	%r1163, [_ZZ26sw_affine_wavefront_kernelPKaPKiS2_S0_S2_S2_P11AlignResultPsS5_S5_iiiiiE4sm_q+984];
	max.s16 	%rs540, %rs539, %rs538;
	selp.b32 	%r1164, %r1162, %r1160, %p278;
	selp.b32 	%r1165, %r1163, %r1161, %p278;
	ld.shared.u16 	%rs541, [_ZZ26sw_affine_wavefront_kernelPKaPKiS2_S0_S2_S2_P11AlignResultPsS5_S5_iiiiiE4sm_s+494];
	setp.gt.s16 	%p279, %rs541, %rs540;
	ld.shared.u32 	%r1166, [_ZZ26sw_affine_wavefront_kernelPKaPKiS2_S0_S2_S2_P11AlignResultPsS5_S5_iiiiiE4sm_r+988];
	ld.shared.u32 	%r1167, [_ZZ26sw_affine_wavefront_kernelPKaPKiS2_S0_S2_S2_P11AlignResultPsS5_S5_iiiiiE4sm_q+988];
	max.s16 	%rs542, %rs541, %rs540;
	selp.b32 	%r1168, %r1166, %r1164, %p279;
	selp.b32 	%r1169, %r1167, %r1165, %p279;
	ld.shared.u16 	%rs543, [_ZZ26sw_affine_wavefront_kernelPKaPKiS2_S0_S2_S2_P11AlignResultPsS5_S5_iiiiiE4sm_s+496];
	setp.gt.s16 	%p280, %rs543, %rs542;
	ld.shared.u32 	%r1170, [_ZZ26sw_affine_wavefront_kernelPKaPKiS2_S0_S2_S2_P11AlignResultPsS5_S5_iiiiiE4sm_r+992];
	ld.shared.u32 	%r1171, [_ZZ26sw_affine_wavefront_kernelPKaPKiS2_S0_S2_S2_P11AlignResultPsS5_S5_iiiiiE4sm_q+992];
	max.s16 	%rs544, %rs543, %rs542;
	selp.b32 	%r1172, %r1170, %r1168, %p280;
	selp.b32 	%r1173, %r1171, %r1169, %p280;
	ld.shared.u16 	%rs545, [_ZZ26sw_affine_wavefront_kernelPKaPKiS2_S0_S2_S2_P11AlignResultPsS5_S5_iiiiiE4sm_s+498];
	setp.gt.s16 	%p281, %rs545, %rs544;
	ld.shared.u32 	%r1174, [_ZZ26sw_affine_wavefront_kernelPKaPKiS2_S0_S2_S2_P11AlignResultPsS5_S5_iiiiiE4sm_r+996];
	ld.shared.u32 	%r1175, [_ZZ26sw_affine_wavefront_kernelPKaPKiS2_S0_S2_S2_P11AlignResultPsS5_S5_iiiiiE4sm_q+996];
	max.s16 	%rs546, %rs545, %rs544;
	selp.b32 	%r1176, %r1174, %r1172, %p281;
	selp.b32 	%r1177, %r1175, %r1173, %p281;
	ld.shared.u16 	%rs547, [_ZZ26sw_affine_wavefront_kernelPKaPKiS2_S0_S2_S2_P11AlignResultPsS5_S5_iiiiiE4sm_s+500];
	setp.gt.s16 	%p282, %rs547, %rs546;
	ld.shared.u32 	%r1178, [_ZZ26sw_affine_wavefront_kernelPKaPKiS2_S0_S2_S2_P11AlignResultPsS5_S5_iiiiiE4sm_r+1000];
	ld.shared.u32 	%r1179, [_ZZ26sw_affine_wavefront_kernelPKaPKiS2_S0_S2_S2_P11AlignResultPsS5_S5_iiiiiE4sm_q+1000];
	max.s16 	%rs548, %rs547, %rs546;
	selp.b32 	%r1180, %r1178, %r1176, %p282;
	selp.b32 	%r1181, %r1179, %r1177, %p282;
	ld.shared.u16 	%rs549, [_ZZ26sw_affine_wavefront_kernelPKaPKiS2_S0_S2_S2_P11AlignResultPsS5_S5_iiiiiE4sm_s+502];
	setp.gt.s16 	%p283, %rs549, %rs548;
	ld.shared.u32 	%r1182, [_ZZ26sw_affine_wavefront_kernelPKaPKiS2_S0_S2_S2_P11AlignResultPsS5_S5_iiiiiE4sm_r+1004];
	ld.shared.u32 	%r1183, [_ZZ26sw_affine_wavefront_kernelPKaPKiS2_S0_S2_S2_P11AlignResultPsS5_S5_iiiiiE4sm_q+1004];
	max.s16 	%rs550, %rs549, %rs548;
	selp.b32 	%r1184, %r1182, %r1180, %p283;
	selp.b32 	%r1185, %r1183, %r1181, %p283;
	ld.shared.u16 	%rs551, [_ZZ26sw_affine_wavefront_kernelPKaPKiS2_S0_S2_S2_P11AlignResultPsS5_S5_iiiiiE4sm_s+504];
	setp.gt.s16 	%p284, %rs551, %rs550;
	ld.shared.u32 	%r1186, [_ZZ26sw_affine_wavefront_kernelPKaPKiS2_S0_S2_S2_P11AlignResultPsS5_S5_iiiiiE4sm_r+1008];
	ld.shared.u32 	%r1187, [_ZZ26sw_affine_wavefront_kernelPKaPKiS2_S0_S2_S2_P11AlignResultPsS5_S5_iiiiiE4sm_q+1008];
	max.s16 	%rs552, %rs551, %rs550;
	selp.b32 	%r1188, %r1186, %r1184, %p284;
	selp.b32 	%r1189, %r1187, %r1185, %p284;
	ld.shared.u16 	%rs553, [_ZZ26sw_affine_wavefront_kernelPKaPKiS2_S0_S2_S2_P11AlignResultPsS5_S5_iiiiiE4sm_s+506];
	setp.gt.s16 	%p285, %rs553, %rs552;
	ld.shared.u32 	%r1190, [_ZZ26sw_affine_wavefront_kernelPKaPKiS2_S0_S2_S2_P11AlignResultPsS5_S5_iiiiiE4sm_r+1012];
	ld.shared.u32 	%r1191, [_ZZ26sw_affine_wavefront_kernelPKaPKiS2_S0_S2_S2_P11AlignResultPsS5_S5_iiiiiE4sm_q+1012];
	max.s16 	%rs554, %rs553, %rs552;
	selp.b32 	%r1192, %r1190, %r1188, %p285;
	selp.b32 	%r1193, %r1191, %r1189, %p285;
	ld.shared.u16 	%rs555, [_ZZ26sw_affine_wavefront_kernelPKaPKiS2_S0_S2_S2_P11AlignResultPsS5_S5_iiiiiE4sm_s+508];
	setp.gt.s16 	%p286, %rs555, %rs554;
	ld.shared.u32 	%r1194, [_ZZ26sw_affine_wavefront_kernelPKaPKiS2_S0_S2_S2_P11AlignResultPsS5_S5_iiiiiE4sm_r+1016];
	ld.shared.u32 	%r1195, [_ZZ26sw_affine_wavefront_kernelPKaPKiS2_S0_S2_S2_P11AlignResultPsS5_S5_iiiiiE4sm_q+1016];
	max.s16 	%rs556, %rs555, %rs554;
	selp.b32 	%r1196, %r1194, %r1192, %p286;
	selp.b32 	%r1197, %r1195, %r1193, %p286;
	ld.shared.u16 	%rs557, [_ZZ26sw_affine_wavefront_kernelPKaPKiS2_S0_S2_S2_P11AlignResultPsS5_S5_iiiiiE4sm_s+510];
	setp.gt.s16 	%p287, %rs557, %rs556;
	ld.shared.u32 	%r1198, [_ZZ26sw_affine_wavefront_kernelPKaPKiS2_S0_S2_S2_P11AlignResultPsS5_S5_iiiiiE4sm_r+1020];
	ld.shared.u32 	%r1199, [_ZZ26sw_affine_wavefront_kernelPKaPKiS2_S0_S2_S2_P11AlignResultPsS5_S5_iiiiiE4sm_q+1020];
	max.s16 	%rs558, %rs557, %rs556;
	selp.b32 	%r1200, %r1198, %r1196, %p287;
	selp.b32 	%r1201, %r1199, %r1197, %p287;
	cvta.to.global.u64 	%rd130, %rd12;
	mul.wide.u32 	%rd131, %r1, 12;
	add.s64 	%rd132, %rd130, %rd131;
	st.global.u16 	[%rd132], %rs558;
	setp.eq.s16 	%p288, %rs558, 0;
	add.s32 	%r1202, %r1200, -1;
	selp.b32 	%r1203, -1, %r1202, %p288;
	st.global.u32 	[%rd132+4], %r1203;
	add.s32 	%r1204, %r1201, -1;
	selp.b32 	%r1205, -1, %r1204, %p288;
	st.global.u32 	[%rd132+8], %r1205;
$L__BB0_32:
	ret;

}


// ===== COMPILED SASS (sm_100) =====

	.target	sm_100

	.elftype	@"ET_EXEC"


//--------------------- .note.nv.tkinfo           --------------------------
	.section	.note.nv.tkinfo,"",@"SHT_NOTE"
	.sectionflags	@"SHF_NOTE_NV_TKINFO"
	.tkinfo
        /*0018*/ 	.word	0x00000002
        /*0030*/ 	.string	""
        /*0030*/ 	.string	"ptxas"
        /*0030*/ 	.string	"Cuda compilation tools, release 13.0, V13.0.88"
        /*0030*/ 	.string	"Build cuda_13.0.r13.0/compiler.36424714_0"
        /*0030*/ 	.string	"-arch sm_100 -m 64 "



//--------------------- .note.nv.cuinfo           --------------------------
	.section	.note.nv.cuinfo,"",@"SHT_NOTE"
	.sectionflags	@"SHF_NOTE_NV_CUINFO"
        /*0018*/ 	.short	0x0002
        /*001a*/ 	.short	0x0064
        /*001c*/ 	.short	0x0082
	.zero		2


//--------------------- .nv.info                  --------------------------
	.section	.nv.info,"",@"SHT_CUDA_INFO"
	.align	4


	//----- nvinfo : EIATTR_REGCOUNT
	.align		4
        /*0000*/ 	.byte	0x04, 0x2f
        /*0002*/ 	.short	(.L_1 - .L_0)
	.align		4
.L_0:
        /*0004*/ 	.word	index@(_Z26sw_affine_wavefront_kernelPKaPKiS2_S0_S2_S2_P11AlignResultPsS5_S5_iiiii)
        /*0008*/ 	.word	0x00000038


	//----- nvinfo : EIATTR_FRAME_SIZE
	.align		4
.L_1:
        /*000c*/ 	.byte	0x04, 0x11
        /*000e*/ 	.short	(.L_3 - .L_2)
	.align		4
.L_2:
        /*0010*/ 	.word	index@(_Z26sw_affine_wavefront_kernelPKaPKiS2_S0_S2_S2_P11AlignResultPsS5_S5_iiiii)
        /*0014*/ 	.word	0x00000000


	//----- nvinfo : EIATTR_MIN_STACK_SIZE
	.align		4
.L_3:
        /*0018*/ 	.byte	0x04, 0x12
        /*001a*/ 	.short	(.L_5 - .L_4)
	.align		4
.L_4:
        /*001c*/ 	.word	index@(_Z26sw_affine_wavefront_kernelPKaPKiS2_S0_S2_S2_P11AlignResultPsS5_S5_iiiii)
        /*0020*/ 	.word	0x00000000
.L_5:


//--------------------- .nv.compat                --------------------------
	.section	.nv.compat,"",@"SHT_CUDA_COMPAT_INFO"
	.align	4
        /*0000*/ 	.byte	0x02, 0x09, 0x00, 0x00, 0x02, 0x02, 0x01, 0x00, 0x02, 0x05, 0x05, 0x00, 0x03, 0x07, 0x01, 0x01
        /*0010*/ 	.byte	0x02, 0x03, 0x00, 0x00, 0x02, 0x06, 0x01, 0x00, 0x04, 0x0b, 0x08, 0x00, 0x09, 0x00, 0x00, 0x00
        /*0020*/ 	.byte	0x00, 0x00, 0x00, 0x00


//--------------------- .nv.info._Z26sw_affine_wavefront_kernelPKaPKiS2_S0_S2_S2_P11AlignResultPsS5_S5_iiiii --------------------------
	.section	.nv.info._Z26sw_affine_wavefront_kernelPKaPKiS2_S0_S2_S2_P11AlignResultPsS5_S5_iiiii,"",@"SHT_CUDA_INFO"
	.sectionflags	@""
	.align	4


	//----- nvinfo : EIATTR_CUDA_API_VERSION
	.align		4
        /*0000*/ 	.byte	0x04, 0x37
        /*0002*/ 	.short	(.L_7 - .L_6)
.L_6:
        /*0004*/ 	.word	0x00000082


	//----- nvinfo : EIATTR_KPARAM_INFO
	.align		4
.L_7:
        /*0008*/ 	.byte	0x04, 0x17
        /*000a*/ 	.short	(.L_9 - .L_8)
.L_8:
        /*000c*/ 	.word	0x00000000
        /*0010*/ 	.short	0x000e
        /*0012*/ 	.short	0x0060
        /*0014*/ 	.byte	0x00, 0xf0, 0x11, 0x00


	//----- nvinfo : EIATTR_KPARAM_INFO
	.align		4
.L_9:
        /*0018*/ 	.byte	0x04, 0x17
        /*001a*/ 	.short	(.L_11 - .L_10)
.L_10:
        /*001c*/ 	.word	0x00000000
        /*0020*/ 	.short	0x000d
        /*0022*/ 	.short	0x005c
        /*0024*/ 	.byte	0x00, 0xf0, 0x11, 0x00


	//----- nvinfo : EIATTR_KPARAM_INFO
	.align		4
.L_11:
        /*0028*/ 	.byte	0x04, 0x17
        /*002a*/ 	.short	(.L_13 - .L_12)
.L_12:
        /*002c*/ 	.word	0x00000000
        /*0030*/ 	.short	0x000c
        /*0032*/ 	.short	0x0058
        /*0034*/ 	.byte	0x00, 0xf0, 0x11, 0x00


	//----- nvinfo : EIATTR_KPARAM_INFO
	.align		4
.L_13:
        /*0038*/ 	.byte	0x04, 0x17
        /*003a*/ 	.short	(.L_15 - .L_14)
.L_14:
        /*003c*/ 	.word	0x00000000
        /*0040*/ 	.short	0x000b
        /*0042*/ 	.short	0x0054
        /*0044*/ 	.byte	0x00, 0xf0, 0x11, 0x00


	//----- nvinfo : EIATTR_KPARAM_INFO
	.align		4
.L_15:
        /*0048*/ 	.byte	0x04, 0x17
        /*004a*/ 	.short	(.L_17 - .L_16)
.L_16:
        /*004c*/ 	.word	0x00000000
        /*0050*/ 	.short	0x000a
        /*0052*/ 	.short	0x0050
        /*0054*/ 	.byte	0x00, 0xf0, 0x11, 0x00


	//----- nvinfo : EIATTR_KPARAM_INFO
	.align		4
.L_17:
        /*0058*/ 	.byte	0x04, 0x17
        /*005a*/ 	.short	(.L_19 - .L_18)
.L_18:
        /*005c*/ 	.word	0x00000000
        /*0060*/ 	.short	0x0009
        /*0062*/ 	.short	0x0048
        /*0064*/ 	.byte	0x00, 0xf5, 0x21, 0x00


	//----- nvinfo : EIATTR_KPARAM_INFO
	.align		4
.L_19:
        /*0068*/ 	.byte	0x04, 0x17
        /*006a*/ 	.short	(.L_21 - .L_20)
.L_20:
        /*006c*/ 	.word	0x00000000
        /*0070*/ 	.short	0x0008
        /*0072*/ 	.short	0x0040
        /*0074*/ 	.byte	0x00, 0xf5, 0x21, 0x00


	//----- nvinfo : EIATTR_KPARAM_INFO
	.align		4
.L_21:
        /*0078*/ 	.byte	0x04, 0x17
        /*007a*/ 	.short	(.L_23 - .L_22)
.L_22:
        /*007c*/ 	.word	0x00000000
        /*0080*/ 	.short	0x0007
        /*0082*/ 	.short	0x0038
        /*0084*/ 	.byte	0x00, 0xf5, 0x21, 0x00


	//----- nvinfo : EIATTR_KPARAM_INFO
	.align		4
.L_23:
        /*0088*/ 	.byte	0x04, 0x17
        /*008a*/ 	.short	(.L_25 - .L_24)
.L_24:
        /*008c*/ 	.word	0x00000000
        /*0090*/ 	.short	0x0006
        /*0092*/ 	.short	0x0030
        /*0094*/ 	.byte	0x00, 0xf5, 0x21, 0x00


	//----- nvinfo : EIATTR_KPARAM_INFO
	.align		4
.L_25:
        /*0098*/ 	.byte	0x04, 0x17
        /*009a*/ 	.short	(.L_27 - .L_26)
.L_26:
        /*009c*/ 	.word	0x00000000
        /*00a0*/ 	.short	0x0005
        /*00a2*/ 	.short	0x0028
        /*00a4*/ 	.byte	0x00, 0xf5, 0x21, 0x00


	//----- nvinfo : EIATTR_KPARAM_INFO
	.align		4
.L_27:
        /*00a8*/ 	.byte	0x04, 0x17
        /*00aa*/ 	.short	(.L_29 - .L_28)
.L_28:
        /*00ac*/ 	.word	0x00000000
        /*00b0*/ 	.short	0x0004
        /*00b2*/ 	.short	0x0020
        /*00b4*/ 	.byte	0x00, 0xf5, 0x21, 0x00


	//----- nvinfo : EIATTR_KPARAM_INFO
	.align		4
.L_29:
        /*00b8*/ 	.byte	0x04, 0x17
        /*00ba*/ 	.short	(.L_31 - .L_30)
.L_30:
        /*00bc*/ 	.word	0x00000000
        /*00c0*/ 	.short	0x0003
        /*00c2*/ 	.short	0x0018
        /*00c4*/ 	.byte	0x00, 0xf5, 0x21, 0x00


	//----- nvinfo : EIATTR_KPARAM_INFO
	.align		4
.L_31:
        /*00c8*/ 	.byte	0x04, 0x17
        /*00ca*/ 	.short	(.L_33 - .L_32)
.L_32:
        /*00cc*/ 	.word	0x00000000
        /*00d0*/ 	.short	0x0002
        /*00d2*/ 	.short	0x0010
        /*00d4*/ 	.byte	0x00, 0xf5, 0x21, 0x00


	//----- nvinfo : EIATTR_KPARAM_INFO
	.align		4
.L_33:
        /*00d8*/ 	.byte	0x04, 0x17
        /*00da*/ 	.short	(.L_35 - .L_34)
.L_34:
        /*00dc*/ 	.word	0x00000000
        /*00e0*/ 	.short	0x0001
        /*00e2*/ 	.short	0x0008
        /*00e4*/ 	.byte	0x00, 0xf5, 0x21, 0x00


	//----- nvinfo : EIATTR_KPARAM_INFO
	.align		4
.L_35:
        /*00e8*/ 	.byte	0x04, 0x17
        /*00ea*/ 	.short	(.L_37 - .L_36)
.L_36:
        /*00ec*/ 	.word	0x00000000
        /*00f0*/ 	.short	0x0000
        /*00f2*/ 	.short	0x0000
        /*00f4*/ 	.byte	0x00, 0xf5, 0x21, 0x00


	//----- nvinfo : EIATTR_SPARSE_MMA_MASK
	.align		4
.L_37:
        /*00f8*/ 	.byte	0x03, 0x50
        /*00fa*/ 	.short	0x0000


	//----- nvinfo : EIATTR_MAXREG_COUNT
	.align		4
        /*00fc*/ 	.byte	0x03, 0x1b
        /*00fe*/ 	.short	0x00ff


	//----- nvinfo : EIATTR_NUM_BARRIERS
	.align		4
        /*0100*/ 	.byte	0x02, 0x4c
        /*0102*/ 	.byte	0x01
	.zero		1


	//----- nvinfo : EIATTR_MERCURY_ISA_VERSION
	.align		4
        /*0104*/ 	.byte	0x03, 0x5f
        /*0106*/ 	.short	0x0101


	//----- nvinfo : EIATTR_VRC_CTA_INIT_COUNT
	.align		4
        /*0108*/ 	.byte	0x02, 0x4a
	.zero		1
	.zero		1


	//----- nvinfo : EIATTR_EXIT_INSTR_OFFSETS
	.align		4
        /*010c*/ 	.byte	0x04, 0x1c
        /*010e*/ 	.short	(.L_39 - .L_38)


	//   ....[0]....
.L_38:
        /*0110*/ 	.word	0x00001e60


	//   ....[1]....
        /*0114*/ 	.word	0x00009650


	//----- nvinfo : EIATTR_MAX_THREADS
	.align		4
.L_39:
        /*0118*/ 	.byte	0x04, 0x05
        /*011a*/ 	.short	(.L_41 - .L_40)
.L_40:
        /*011c*/ 	.word	0x00000100
        /*0120*/ 	.word	0x00000001
        /*0124*/ 	.word	0x00000001


	//----- nvinfo : EIATTR_CRS_STACK_SIZE
	.align		4
.L_41:
        /*0128*/ 	.byte	0x04, 0x1e
        /*012a*/ 	.short	(.L_43 - .L_42)
.L_42:
        /*012c*/ 	.word	0x00000000


	//----- nvinfo : EIATTR_CBANK_PARAM_SIZE
	.align		4
.L_43:
        /*0130*/ 	.byte	0x03, 0x19
        /*0132*/ 	.short	0x0064


	//----- nvinfo : EIATTR_PARAM_CBANK
	.align		4
        /*0134*/ 	.byte	0x04, 0x0a
        /*0136*/ 	.short	(.L_45 - .L_44)
	.align		4
.L_44:
        /*0138*/ 	.word	index@(.nv.constant0._Z26sw_affine_wavefront_kernelPKaPKiS2_S0_S2_S2_P11AlignResultPsS5_S5_iiiii)
        /*013c*/ 	.short	0x0380
        /*013e*/ 	.short	0x0064


	//----- nvinfo : EIATTR_SW_WAR
	.align		4
.L_45:
        /*0140*/ 	.byte	0x04, 0x36
        /*0142*/ 	.short	(.L_47 - .L_46)
.L_46:
        /*0144*/ 	.word	0x00000008
.L_47:


//--------------------- .nv.callgraph             --------------------------
	.section	.nv.callgraph,"",@"SHT_CUDA_CALLGRAPH"
	.align	4
	.sectionentsize	8
	.align		4
        /*0000*/ 	.word	0x00000000
	.align		4
        /*0004*/ 	.word	0xffffffff
	.align		4
        /*0008*/ 	.word	0x00000000
	.align		4
        /*000c*/ 	.word	0xfffffffe
	.align		4
        /*0010*/ 	.word	0x00000000
	.align		4
        /*0014*/ 	.word	0xfffffffd
	.align		4
        /*0018*/ 	.word	0x00000000
	.align		4
        /*001c*/ 	.word	0xfffffffc


//--------------------- .text._Z26sw_affine_wavefront_kernelPKaPKiS2_S0_S2_S2_P11AlignResultPsS5_S5_iiiii --------------------------
	.section	.text._Z26sw_affine_wavefront_kernelPKaPKiS2_S0_S2_S2_P11AlignResultPsS5_S5_iiiii,"ax",@progbits
	.align	128
        .global         _Z26sw_affine_wavefront_kernelPKaPKiS2_S0_S2_S2_P11AlignResultPsS5_S5_iiiii
        .type           _Z26sw_affine_wavefront_kernelPKaPKiS2_S0_S2_S2_P11AlignResultPsS5_S5_iiiii,@function
        .size           _Z26sw_affine_wavefront_kernelPKaPKiS2_S0_S2_S2_P11AlignResultPsS5_S5_iiiii,(.L_x_20 - _Z26sw_affine_wavefront_kernelPKaPKiS2_S0_S2_S2_P11AlignResultPsS5_S5_iiiii)
        .other          _Z26sw_affine_wavefront_kernelPKaPKiS2_S0_S2_S2_P11AlignResultPsS5_S5_iiiii,@"STO_CUDA_ENTRY STV_DEFAULT"
_Z26sw_affine_wavefront_kernelPKaPKiS2_S0_S2_S2_P11AlignResultPsS5_S5_iiiii:
.text._Z26sw_affine_wavefront_kernelPKaPKiS2_S0_S2_S2_P11AlignResultPsS5_S5_iiiii:
[----:B------:R-:W-:Y:S01]  /*0000*/  LDC R1, c[0x0][0x37c] ;  /* 0x0000df00ff017b82 */ /* 0x000fe20000000800 */
[----:B------:R-:W0:Y:S07]  /*0010*/  S2R R2, SR_CTAID.X ;  /* 0x0000000000027919 */ /* 0x000e2e0000002500 */
[----:B------:R-:W0:Y:S01]  /*0020*/  LDC.64 R8, c[0x0][0x388] ;  /* 0x0000e200ff087b82 */ /* 0x000e220000000a00 */
[----:B------:R-:W1:Y:S07]  /*0030*/  LDCU.64 UR8, c[0x0][0x358] ;  /* 0x00006b00ff0877ac */ /* 0x000e6e0008000a00 */
[----:B------:R-:W2:Y:S08]  /*0040*/  LDC.64 R14, c[0x0][0x3a0] ;  /* 0x0000e800ff0e7b82 */ /* 0x000eb00000000a00 */
[----:B------:R-:W3:Y:S01]  /*0050*/  LDC.64 R12, c[0x0][0x3a8] ;  /* 0x0000ea00ff0c7b82 */ /* 0x000ee20000000a00 */
[----:B------:R-:W4:Y:S01]  /*0060*/  S2R R7, SR_TID.X ;  /* 0x0000000000077919 */ /* 0x000f220000002100 */
[----:B------:R-:W3:Y:S01]  /*0070*/  LDCU UR6, c[0x0][0x3d0] ;  /* 0x00007a00ff0677ac */ /* 0x000ee20008000800 */
[----:B------:R-:W0:Y:S05]  /*0080*/  LDCU.64 UR10, c[0x0][0x3b8] ;  /* 0x00007700ff0a77ac */ /* 0x000e2a0008000a00 */
[----:B------:R-:W4:Y:S01]  /*0090*/  LDC.64 R10, c[0x0][0x390] ;  /* 0x0000e400ff0a7b82 */ /* 0x000f220000000a00 */
[----:B------:R-:W0:Y:S02]  /*00a0*/  LDCU.128 UR12, c[0x0][0x3c0] ;  /* 0x00007800ff0c77ac */ /* 0x000e240008000c00 */
[----:B0-----:R-:W-:-:S04]  /*00b0*/  IMAD.WIDE.U32 R8, R2, 0x4, R8 ;  /* 0x0000000402087825 */ /* 0x001fc800078e0008 */
[C---:B--2---:R-:W-:Y:S01]  /*00c0*/  IMAD.WIDE.U32 R14, R2.reuse, 0x4, R14 ;  /* 0x00000004020e7825 */ /* 0x044fe200078e000e */
[----:B-1----:R0:W2:Y:S03]  /*00d0*/  LDG.E.CONSTANT R3, desc[UR8][R8.64] ;  /* 0x0000000808037981 */ /* 0x0020a6000c1e9900 */
[----:B---3--:R-:W-:Y:S01]  /*00e0*/  IMAD.WIDE.U32 R12, R2, 0x4, R12 ;  /* 0x00000004020c7825 */ /* 0x008fe200078e000c */
[----:B------:R-:W3:Y:S04]  /*00f0*/  LDG.E.CONSTANT R4, desc[UR8][R14.64] ;  /* 0x000000080e047981 */ /* 0x000ee8000c1e9900 */
[----:B------:R-:W5:Y:S01]  /*0100*/  LDG.E.CONSTANT R6, desc[UR8][R12.64] ;  /* 0x000000080c067981 */ /* 0x000f62000c1e9900 */
[----:B------:R-:W-:-:S02]  /*0110*/  UIMAD UR4, UR6, 0x3, URZ ;  /* 0x00000003060478a4 */ /* 0x000fc4000f8e02ff */
[----:B------:R-:W-:Y:S02]  /*0120*/  USHF.R.S32.HI UR5, URZ, 0x1f, UR6 ;  /* 0x0000001fff057899 */ /* 0x000fe40008011406 */
[C---:B------:R-:W-:Y:S02]  /*0130*/  IMAD.WIDE.U32 R20, R2.reuse, UR6, RZ ;  /* 0x0000000602147c25 */ /* 0x040fe4000f8e00ff */
[----:B----4-:R-:W-:Y:S02]  /*0140*/  ISETP.GE.AND P0, PT, R7, UR4, PT ;  /* 0x0000000407007c0c */ /* 0x010fe4000bf06270 */
[C---:B------:R-:W-:Y:S01]  /*0150*/  IMAD.WIDE.U32 R10, R2.reuse, 0x4, R10 ;  /* 0x00000004020a7825 */ /* 0x040fe200078e000a */
[----:B------:R-:W-:Y:S03]  /*0160*/  BSSY.RECONVERGENT B0, `(.L_x_0) ;  /* 0x0000093000007945 */ /* 0x000fe60003800200 */
[----:B0-----:R-:W-:Y:S01]  /*0170*/  IMAD R8, R2, UR5, R21 ;  /* 0x0000000502087c24 */ /* 0x001fe2000f8e0215 */
[----:B------:R3:W5:Y:S01]  /*0180*/  LDG.E.CONSTANT R5, desc[UR8][R10.64] ;  /* 0x000000080a057981 */ /* 0x000762000c1e9900 */
[----:B--2---:R-:W-:-:S02]  /*0190*/  SHF.R.S32.HI R9, RZ, 0x1f, R3 ;  /* 0x0000001fff097819 */ /* 0x004fc40000011403 */
[----:B---3--:R-:W-:-:S03]  /*01a0*/  SHF.R.S32.HI R10, RZ, 0x1f, R4 ;  /* 0x0000001fff0a7819 */ /* 0x008fc60000011404 */
[----:B------:R-:W-:Y:S05]  /*01b0*/  @P0 BRA `(.L_x_1) ;  /* 0x0000000800340947 */ /* 0x000fea0003800000 */
[----:B------:R-:W-:Y:S01]  /*01c0*/  LOP3.LUT R0, RZ, R7, RZ, 0x33, !PT ;  /* 0x00000007ff007212 */ /* 0x000fe200078e33ff */
[----:B------:R-:W-:Y:S04]  /*01d0*/  BSSY.RECONVERGENT B1, `(.L_x_2) ;  /* 0x0000035000017945 */ /* 0x000fe80003800200 */
[----:B------:R-:W-:Y:S02]  /*01e0*/  VIADD R11, R0, UR4 ;  /* 0x00000004000b7c36 */ /* 0x000fe40008000000 */
[----:B------:R-:W-:-:S03]  /*01f0*/  IMAD.MOV.U32 R0, RZ, RZ, R7 ;  /* 0x000000ffff007224 */ /* 0x000fc600078e0007 */
[C---:B------:R-:W-:Y:S02]  /*0200*/  ISETP.GE.U32.AND P0, PT, R11.reuse, 0x700, PT ;  /* 0x000007000b00780c */ /* 0x040fe40003f06070 */
[----:B------:R-:W-:-:S04]  /*0210*/  LEA.HI R18, R11, 0x1, RZ, 0x18 ;  /* 0x000000010b127811 */ /* 0x000fc800078fc0ff */
[----:B------:R-:W-:-:S04]  /*0220*/  LOP3.LUT R24, R18, 0x7, RZ, 0xc0, !PT ;  /* 0x0000000712187812 */ /* 0x000fc800078ec0ff */
[----:B------:R-:W-:-:S03]  /*0230*/  ISETP.NE.AND P1, PT, R24, RZ, PT ;  /* 0x000000ff1800720c */ /* 0x000fc60003f25270 */
[----:B------:R-:W-:Y:S10]  /*0240*/  @!P0 BRA `(.L_x_3) ;  /* 0x0000000000b48947 */ /* 0x000ff40003800000 */
[----:B------:R-:W-:Y:S01]  /*0250*/  IMAD.MOV.U32 R22, RZ, RZ, RZ ;  /* 0x000000ffff167224 */ /* 0x000fe200078e00ff */
[----:B------:R-:W-:Y:S01]  /*0260*/  LOP3.LUT R19, R18, 0x1fffff8, RZ, 0xc0, !PT ;  /* 0x01fffff812137812 */ /* 0x000fe200078ec0ff */
[----:B------:R-:W-:-:S07]  /*0270*/  IMAD.MOV.U32 R0, RZ, RZ, R7 ;  /* 0x000000ffff007224 */ /* 0x000fce00078e0007 */
.L_x_4:
[----:B0-----:R-:W-:Y:S02]  /*0280*/  IMAD.MOV.U32 R12, RZ, RZ, R0 ;  /* 0x000000ffff0c7224 */ /* 0x001fe400078e0000 */
[----:B------:R-:W-:Y:S02]  /*0290*/  IMAD.MOV.U32 R13, RZ, RZ, RZ ;  /* 0x000000ffff0d7224 */ /* 0x000fe400078e00ff */
[----:B------:R-:W-:Y:S02]  /*02a0*/  IMAD R17, R8, 0x3, RZ ;  /* 0x0000000308117824 */ /* 0x000fe400078e02ff */
[----:B------:R-:W-:-:S04]  /*02b0*/  IMAD.WIDE.U32 R12, R20, 0x3, R12 ;  /* 0x00000003140c7825 */ /* 0x000fc800078e000c */
[----:B------:R-:W-:Y:S02]  /*02c0*/  IMAD.IADD R17, R13, 0x1, R17 ;  /* 0x000000010d117824 */ /* 0x000fe400078e0211 */
[C---:B------:R-:W-:Y:S02]  /*02d0*/  IMAD.SHL.U32 R16, R12.reuse, 0x2, RZ ;  /* 0x000000020c107824 */ /* 0x040fe400078e00ff */
[----:B------:R-:W-:Y:S01]  /*02e0*/  IMAD.MOV.U32 R23, RZ, RZ, 0x8300 ;  /* 0x00008300ff177424 */ /* 0x000fe200078e00ff */
[----:B------:R-:W-:Y:S01]  /*02f0*/  SHF.L.U64.HI R17, R12, 0x1, R17 ;  /* 0x000000010c117819 */ /* 0x000fe20000010211 */
[----:B------:R-:W-:Y:S01]  /*0300*/  VIADD R22, R22, 0x8 ;  /* 0x0000000816167836 */ /* 0x000fe20000000000 */
[----:B------:R-:W-:Y:S01]  /*0310*/  IADD3 R12, P0, PT, R16, UR10, RZ ;  /* 0x0000000a100c7c10 */ /* 0x000fe2000ff1e0ff */
[----:B------:R-:W-:Y:S01]  /*0320*/  VIADD R0, R0, 0x800 ;  /* 0x0000080000007836 */ /* 0x000fe20000000000 */
[C---:B------:R-:W-:Y:S02]  /*0330*/  IADD3 R14, P2, PT, R16.reuse, UR12, RZ ;  /* 0x0000000c100e7c10 */ /* 0x040fe4000ff5e0ff */
[----:B------:R-:W-:-:S02]  /*0340*/  IADD3 R16, P3, PT, R16, UR14, RZ ;  /* 0x0000000e10107c10 */ /* 0x000fc4000ff7e0ff */
[C---:B------:R-:W-:Y:S02]  /*0350*/  IADD3.X R13, PT, PT, R17.reuse, UR11, RZ, P0, !PT ;  /* 0x0000000b110d7c10 */ /* 0x040fe400087fe4ff */
[C---:B------:R-:W-:Y:S02]  /*0360*/  IADD3.X R15, PT, PT, R17.reuse, UR13, RZ, P2, !PT ;  /* 0x0000000d110f7c10 */ /* 0x040fe400097fe4ff */
[----:B------:R-:W-:Y:S01]  /*0370*/  IADD3.X R17, PT, PT, R17, UR15, RZ, P3, !PT ;  /* 0x0000000f11117c10 */ /* 0x000fe20009ffe4ff */
[----:B------:R0:W-:Y:S01]  /*0380*/  STG.E.U16 desc[UR8][R12.64], RZ ;  /* 0x000000ff0c007986 */ /* 0x0001e2000c101508 */
[----:B------:R-:W-:-:S03]  /*0390*/  ISETP.NE.AND P0, PT, R22, R19, PT ;  /* 0x000000131600720c */ /* 0x000fc60003f05270 */
[----:B------:R0:W-:Y:S04]  /*03a0*/  STG.E.U16 desc[UR8][R14.64], R23 ;  /* 0x000000170e007986 */ /* 0x0001e8000c101508 */
[----:B------:R0:W-:Y:S04]  /*03b0*/  STG.E.U16 desc[UR8][R16.64], R23 ;  /* 0x0000001710007986 */ /* 0x0001e8000c101508 */
[----:B------:R0:W-:Y:S04]  /*03c0*/  STG.E.U16 desc[UR8][R12.64+0x200], RZ ;  /* 0x000200ff0c007986 */ /* 0x0001e8000c101508 */
        /* <DEDUP_REMOVED lines=19> */
[----:B------:R0:W-:Y:S01]  /*0500*/  STG.E.U16 desc[UR8][R16.64+0xe00], R23 ;  /* 0x000e001710007986 */ /* 0x0001e2000c101508 */
[----:B------:R-:W-:Y:S05]  /*0510*/  @P0 BRA `(.L_x_4) ;  /* 0xfffffffc00580947 */ /* 0x000fea000383ffff */
.L_x_3:
[----:B------:R-:W-:Y:S05]  /*0520*/  BSYNC.RECONVERGENT B1 ;  /* 0x0000000000017941 */ /* 0x000fea0003800200 */
.L_x_2:
[----:B------:R-:W-:Y:S05]  /*0530*/  @!P1 BRA `(.L_x_1) ;  /* 0x0000000400549947 */ /* 0x000fea0003800000 */
[----:B------:R-:W-:Y:S01]  /*0540*/  ISETP.GE.U32.AND P0, PT, R24, 0x4, PT ;  /* 0x000000041800780c */ /* 0x000fe20003f06070 */
[----:B------:R-:W-:Y:S01]  /*0550*/  BSSY.RECONVERGENT B1, `(.L_x_5) ;  /* 0x0000020000017945 */ /* 0x000fe20003800200 */
[----:B------:R-:W-:-:S11]  /*0560*/  LOP3.LUT P1, R18, R18, 0x3, RZ, 0xc0, !PT ;  /* 0x0000000312127812 */ /* 0x000fd6000782c0ff */
[----:B------:R-:W-:Y:S05]  /*0570*/  @!P0 BRA `(.L_x_6) ;  /* 0x0000000000748947 */ /* 0x000fea0003800000 */
[----:B------:R-:W1:Y:S01]  /*0580*/  LDCU.64 UR6, c[0x0][0x3b8] ;  /* 0x00007700ff0677ac */ /* 0x000e620008000a00 */
[----:B0-----:R-:W-:Y:S02]  /*0590*/  IMAD.MOV.U32 R12, RZ, RZ, R0 ;  /* 0x000000ffff0c7224 */ /* 0x001fe400078e0000 */
[----:B------:R-:W-:Y:S01]  /*05a0*/  IMAD.MOV.U32 R13, RZ, RZ, RZ ;  /* 0x000000ffff0d7224 */ /* 0x000fe200078e00ff */
[----:B------:R-:W0:Y:S01]  /*05b0*/  LDCU.128 UR16, c[0x0][0x3c0] ;  /* 0x00007800ff1077ac */ /* 0x000e220008000c00 */
[----:B------:R-:W-:Y:S02]  /*05c0*/  IMAD R17, R8, 0x3, RZ ;  /* 0x0000000308117824 */ /* 0x000fe400078e02ff */
[----:B------:R-:W-:-:S04]  /*05d0*/  IMAD.WIDE.U32 R12, R20, 0x3, R12 ;  /* 0x00000003140c7825 */ /* 0x000fc800078e000c */
[----:B------:R-:W-:Y:S02]  /*05e0*/  IMAD.IADD R17, R17, 0x1, R13 ;  /* 0x0000000111117824 */ /* 0x000fe400078e020d */
[C---:B------:R-:W-:Y:S02]  /*05f0*/  IMAD.SHL.U32 R16, R12.reuse, 0x2, RZ ;  /* 0x000000020c107824 */ /* 0x040fe400078e00ff */
[----:B------:R-:W-:Y:S01]  /*0600*/  IMAD.MOV.U32 R19, RZ, RZ, 0x8300 ;  /* 0x00008300ff137424 */ /* 0x000fe200078e00ff */
[----:B------:R-:W-:Y:S01]  /*0610*/  SHF.L.U64.HI R17, R12, 0x1, R17 ;  /* 0x000000010c117819 */ /* 0x000fe20000010211 */
[----:B------:R-:W-:Y:S01]  /*0620*/  VIADD R0, R0, 0x400 ;  /* 0x0000040000007836 */ /* 0x000fe20000000000 */
[C---:B-1----:R-:W-:Y:S02]  /*0630*/  IADD3 R12, P0, PT, R16.reuse, UR6, RZ ;  /* 0x00000006100c7c10 */ /* 0x042fe4000ff1e0ff */
[C---:B0-----:R-:W-:Y:S02]  /*0640*/  IADD3 R14, P2, PT, R16.reuse, UR16, RZ ;  /* 0x00000010100e7c10 */ /* 0x041fe4000ff5e0ff */
[----:B------:R-:W-:-:S02]  /*0650*/  IADD3 R16, P3, PT, R16, UR18, RZ ;  /* 0x0000001210107c10 */ /* 0x000fc4000ff7e0ff */
[C---:B------:R-:W-:Y:S02]  /*0660*/  IADD3.X R13, PT, PT, R17.reuse, UR7, RZ, P0, !PT ;  /* 0x00000007110d7c10 */ /* 0x040fe400087fe4ff */
[C---:B------:R-:W-:Y:S02]  /*0670*/  IADD3.X R15, PT, PT, R17.reuse, UR17, RZ, P2, !PT ;  /* 0x00000011110f7c10 */ /* 0x040fe400097fe4ff */
[----:B------:R-:W-:Y:S01]  /*0680*/  IADD3.X R17, PT, PT, R17, UR19, RZ, P3, !PT ;  /* 0x0000001311117c10 */ /* 0x000fe20009ffe4ff */
        /* <DEDUP_REMOVED lines=11> */
[----:B------:R1:W-:Y:S02]  /*0740*/  STG.E.U16 desc[UR8][R16.64+0x600], R19 ;  /* 0x0006001310007986 */ /* 0x0003e4000c101508 */
.L_x_6:
[----:B------:R-:W-:Y:S05]  /*0750*/  BSYNC.RECONVERGENT B1 ;  /* 0x0000000000017941 */ /* 0x000fea0003800200 */
.L_x_5:
[----:B------:R-:W-:Y:S05]  /*0760*/  @!P1 BRA `(.L_x_1) ;  /* 0x0000000000c89947 */ /* 0x000fea0003800000 */
[----:B------:R-:W-:Y:S01]  /*0770*/  ISETP.NE.AND P1, PT, R18, 0x1, PT ;  /* 0x000000011200780c */ /* 0x000fe20003f25270 */
[----:B------:R-:W-:Y:S01]  /*0780*/  BSSY.RECONVERGENT B1, `(.L_x_7) ;  /* 0x000001b000017945 */ /* 0x000fe20003800200 */
[----:B------:R-:W-:-:S11]  /*0790*/  LOP3.LUT P0, RZ, R11, 0x100, RZ, 0xc0, !PT ;  /* 0x000001000bff7812 */ /* 0x000fd6000780c0ff */
[----:B------:R-:W-:Y:S05]  /*07a0*/  @!P1 BRA `(.L_x_8) ;  /* 0x0000000000609947 */ /* 0x000fea0003800000 */
[----:B------:R-:W2:Y:S01]  /*07b0*/  LDCU.64 UR6, c[0x0][0x3b8] ;  /* 0x00007700ff0677ac */ /* 0x000ea20008000a00 */
[----:B01----:R-:W-:Y:S02]  /*07c0*/  IMAD.MOV.U32 R12, RZ, RZ, R0 ;  /* 0x000000ffff0c7224 */ /* 0x003fe400078e0000 */
        /* <DEDUP_REMOVED lines=9> */
[C---:B--2---:R-:W-:Y:S02]  /*0860*/  IADD3 R12, P1, PT, R16.reuse, UR6, RZ ;  /* 0x00000006100c7c10 */ /* 0x044fe4000ff3e0ff */
[C---:B0-----:R-:W-:Y:S02]  /*0870*/  IADD3 R14, P2, PT, R16.reuse, UR16, RZ ;  /* 0x00000010100e7c10 */ /* 0x041fe4000ff5e0ff */
[----:B------:R-:W-:-:S02]  /*0880*/  IADD3 R16, P3, PT, R16, UR18, RZ ;  /* 0x0000001210107c10 */ /* 0x000fc4000ff7e0ff */
[C---:B------:R-:W-:Y:S02]  /*0890*/  IADD3.X R13, PT, PT, R11.reuse, UR7, RZ, P1, !PT ;  /* 0x000000070b0d7c10 */ /* 0x040fe40008ffe4ff */
[C---:B------:R-:W-:Y:S02]  /*08a0*/  IADD3.X R15, PT, PT, R11.reuse, UR17, RZ, P2, !PT ;  /* 0x000000110b0f7c10 */ /* 0x040fe400097fe4ff */
[----:B------:R-:W-:Y:S01]  /*08b0*/  IADD3.X R17, PT, PT, R11, UR19, RZ, P3, !PT ;  /* 0x000000130b117c10 */ /* 0x000fe20009ffe4ff */
[----:B------:R2:W-:Y:S01]  /*08c0*/  STG.E.U16 desc[UR8][R12.64], RZ ;  /* 0x000000ff0c007986 */ /* 0x0005e2000c101508 */
[----:B------:R-:W-:-:S05]  /*08d0*/  PRMT R11, R18, 0x7610, R11 ;  /* 0x00007610120b7816 */ /* 0x000fca000000000b */
[----:B------:R2:W-:Y:S04]  /*08e0*/  STG.E.U16 desc[UR8][R14.64], R11 ;  /* 0x0000000b0e007986 */ /* 0x0005e8000c101508 */
[----:B------:R2:W-:Y:S04]  /*08f0*/  STG.E.U16 desc[UR8][R16.64], R11 ;  /* 0x0000000b10007986 */ /* 0x0005e8000c101508 */
[----:B------:R2:W-:Y:S04]  /*0900*/  STG.E.U16 desc[UR8][R12.64+0x200], RZ ;  /* 0x000200ff0c007986 */ /* 0x0005e8000c101508 */
[----:B------:R2:W-:Y:S04]  /*0910*/  STG.E.U16 desc[UR8][R14.64+0x200], R11 ;  /* 0x0002000b0e007986 */ /* 0x0005e8000c101508 */
[----:B------:R2:W-:Y:S02]  /*0920*/  STG.E.U16 desc[UR8][R16.64+0x200], R11 ;  /* 0x0002000b10007986 */ /* 0x0005e4000c101508 */
.L_x_8:
[----:B------:R-:W-:Y:S05]  /*0930*/  BSYNC.RECONVERGENT B1 ;  /* 0x0000000000017941 */ /* 0x000fea0003800200 */
.L_x_7:
[----:B------:R-:W-:Y:S05]  /*0940*/  @P0 BRA `(.L_x_1) ;  /* 0x0000000000500947 */ /* 0x000fea0003800000 */
[----:B------:R-:W3:Y:S01]  /*0950*/  LDCU.64 UR6, c[0x0][0x3b8] ;  /* 0x00007700ff0677ac */ /* 0x000ee20008000a00 */
[----:B012---:R-:W-:Y:S02]  /*0960*/  IMAD.MOV.U32 R12, RZ, RZ, R0 ;  /* 0x000000ffff0c7224 */ /* 0x007fe400078e0000 */
[----:B------:R-:W-:Y:S01]  /*0970*/  IMAD.MOV.U32 R13, RZ, RZ, RZ ;  /* 0x000000ffff0d7224 */ /* 0x000fe200078e00ff */
[----:B------:R-:W0:Y:S01]  /*0980*/  LDCU.128 UR16, c[0x0][0x3c0] ;  /* 0x00007800ff1077ac */ /* 0x000e220008000c00 */
[----:B------:R-:W-:Y:S02]  /*0990*/  IMAD R11, R8, 0x3, RZ ;  /* 0x00000003080b7824 */ /* 0x000fe400078e02ff */
[----:B------:R-:W-:-:S04]  /*09a0*/  IMAD.WIDE.U32 R12, R20, 0x3, R12 ;  /* 0x00000003140c7825 */ /* 0x000fc800078e000c */
[----:B------:R-:W-:Y:S02]  /*09b0*/  IMAD.IADD R11, R11, 0x1, R13 ;  /* 0x000000010b0b7824 */ /* 0x000fe400078e020d */
[----:B------:R-:W-:-:S03]  /*09c0*/  IMAD.SHL.U32 R14, R12, 0x2, RZ ;  /* 0x000000020c0e7824 */ /* 0x000fc600078e00ff */
[----:B------:R-:W-:Y:S01]  /*09d0*/  SHF.L.U64.HI R0, R12, 0x1, R11 ;  /* 0x000000010c007819 */ /* 0x000fe2000001020b */
[----:B------:R-:W-:Y:S01]  /*09e0*/  IMAD.MOV.U32 R11, RZ, RZ, 0x8300 ;  /* 0x00008300ff0b7424 */ /* 0x000fe200078e00ff */
[C---:B---3--:R-:W-:Y:S02]  /*09f0*/  IADD3 R16, P0, PT, R14.reuse, UR6, RZ ;  /* 0x000000060e107c10 */ /* 0x048fe4000ff1e0ff */
[C---:B0-----:R-:W-:Y:S02]  /*0a00*/  IADD3 R12, P1, PT, R14.reuse, UR16, RZ ;  /* 0x000000100e0c7c10 */ /* 0x041fe4000ff3e0ff */
[----:B------:R-:W-:Y:S02]  /*0a10*/  IADD3 R14, P2, PT, R14, UR18, RZ ;  /* 0x000000120e0e7c10 */ /* 0x000fe4000ff5e0ff */
[C---:B------:R-:W-:Y:S02]  /*0a20*/  IADD3.X R17, PT, PT, R0.reuse, UR7, RZ, P0, !PT ;  /* 0x0000000700117c10 */ /* 0x040fe400087fe4ff */
[----:B------:R-:W-:-:S02]  /*0a30*/  IADD3.X R13, PT, PT, R0, UR17, RZ, P1, !PT ;  /* 0x00000011000d7c10 */ /* 0x000fc40008ffe4ff */
[----:B------:R-:W-:Y:S01]  /*0a40*/  IADD3.X R15, PT, PT, R0, UR19, RZ, P2, !PT ;  /* 0x00000013000f7c10 */ /* 0x000fe200097fe4ff */
[----:B------:R3:W-:Y:S01]  /*0a50*/  STG.E.U16 desc[UR8][R16.64], RZ ;  /* 0x000000ff10007986 */ /* 0x0007e2000c101508 */
[----:B------:R-:W-:-:S05]  /*0a60*/  PRMT R0, R11, 0x7610, R0 ;  /* 0x000076100b007816 */ /* 0x000fca0000000000 */
[----:B------:R3:W-:Y:S04]  /*0a70*/  STG.E.U16 desc[UR8][R12.64], R0 ;  /* 0x000000000c007986 */ /* 0x0007e8000c101508 */
[----:B------:R3:W-:Y:S02]  /*0a80*/  STG.E.U16 desc[UR8][R14.64], R0 ;  /* 0x000000000e007986 */ /* 0x0007e4000c101508 */
.L_x_1:
[----:B------:R-:W-:Y:S05]  /*0a90*/  BSYNC.RECONVERGENT B0 ;  /* 0x0000000000007941 */ /* 0x000fea0003800200 */
.L_x_0:
[----:B--2--5:R-:W-:Y:S01]  /*0aa0*/  IMAD.IADD R11, R5, 0x1, R6 ;  /* 0x00000001050b7824 */ /* 0x024fe200078e0206 */
[----:B------:R-:W-:Y:S01]  /*0ab0*/  BAR.SYNC.DEFER_BLOCKING 0x0 ;  /* 0x0000000000007b1d */ /* 0x000fe20000010000 */
[----:B------:R-:W-:Y:S01]  /*0ac0*/  PRMT R46, RZ, 0x7610, R46 ;  /* 0x00007610ff2e7816 */ /* 0x000fe2000000002e */
[----:B01-3--:R-:W-:Y:S02]  /*0ad0*/  IMAD.MOV.U32 R14, RZ, RZ, -0x1 ;  /* 0xffffffffff0e7424 */ /* 0x00bfe400078e00ff */
[----:B------:R-:W-:Y:S01]  /*0ae0*/  ISETP.GE.AND P0, PT, R11, RZ, PT ;  /* 0x000000ff0b00720c */ /* 0x000fe20003f06270 */
[----:B------:R-:W-:-:S12]  /*0af0*/  IMAD.MOV.U32 R13, RZ, RZ, -0x1 ;  /* 0xffffffffff0d7424 */ /* 0x000fd800078e00ff */
[----:B------:R-:W-:Y:S05]  /*0b00*/  @!P0 BRA `(.L_x_9) ;  /* 0x0000001000988947 */ /* 0x000fea0003800000 */
[----:B------:R-:W-:Y:S01]  /*0b10*/  PRMT R46, RZ, 0x7610, R46 ;  /* 0x00007610ff2e7816 */ /* 0x000fe2000000002e */
[----:B------:R-:W-:Y:S01]  /*0b20*/  IMAD.MOV.U32 R15, RZ, RZ, RZ ;  /* 0x000000ffff0f7224 */ /* 0x000fe200078e00ff */
[C---:B------:R-:W-:Y:S01]  /*0b30*/  LOP3.LUT R17, R7.reuse, 0xfffffeff, RZ, 0x3c, !PT ;  /* 0xfffffeff07117812 */ /* 0x040fe200078e3cff */
[----:B------:R-:W-:Y:S02]  /*0b40*/  VIADD R16, R7, 0xff ;  /* 0x000000ff07107836 */ /* 0x000fe40000000000 */
[----:B------:R-:W-:Y:S02]  /*0b50*/  IMAD.MOV.U32 R13, RZ, RZ, -0x1 ;  /* 0xffffffffff0d7424 */ /* 0x000fe400078e00ff */
[----:B------:R-:W-:-:S07]  /*0b60*/  IMAD.MOV.U32 R14, RZ, RZ, -0x1 ;  /* 0xffffffffff0e7424 */ /* 0x000fce00078e00ff */
.L_x_18:
[C---:B-1----:R-:W-:Y:S01]  /*0b70*/  VIADDMNMX R18, R15.reuse, -R5, RZ, !PT ;  /* 0x800000050f127246 */ /* 0x042fe200078001ff */
[----:B------:R-:W-:Y:S01]  /*0b80*/  VIADD R0, R15, 0x1 ;  /* 0x000000010f007836 */ /* 0x000fe20000000000 */
[----:B------:R-:W-:Y:S01]  /*0b90*/  VIMNMX R19, PT, PT, R6, R15, PT ;  /* 0x0000000f06137248 */ /* 0x000fe20003fe0100 */
[----:B------:R-:W-:Y:S02]  /*0ba0*/  IMAD.MOV.U32 R38, RZ, RZ, R15 ;  /* 0x000000ffff267224 */ /* 0x000fe400078e000f */
[----:B------:R-:W-:Y:S02]  /*0bb0*/  IMAD.MOV.U32 R15, RZ, RZ, R0 ;  /* 0x000000ffff0f7224 */ /* 0x000fe400078e0000 */
[----:B------:R-:W-:-:S05]  /*0bc0*/  IMAD.IADD R19, R19, 0x1, -R18 ;  /* 0x0000000113137824 */ /* 0x000fca00078e0a12 */
[----:B------:R-:W-:-:S13]  /*0bd0*/  ISETP.GE.AND P0, PT, R19, RZ, PT ;  /* 0x000000ff1300720c */ /* 0x000fda0003f06270 */
[----:B0-----:R-:W-:Y:S05]  /*0be0*/  @!P0 BRA `(.L_x_10) ;  /* 0x0000001000548947 */ /* 0x001fea0003800000 */
[----:B------:R-:W0:Y:S01]  /*0bf0*/  LDC R26, c[0x0][0x3d0] ;  /* 0x0000f400ff1a7b82 */ /* 0x000e220000000800 */
[----:B------:R-:W-:Y:S01]  /*0c00*/  VIADD R0, R38, 0x2 ;  /* 0x0000000226007836 */ /* 0x000fe20000000000 */
[----:B------:R-:W-:Y:S01]  /*0c10*/  ISETP.GE.U32.AND P0, PT, R19, 0x100, PT ;  /* 0x000001001300780c */ /* 0x000fe20003f06070 */
[----:B------:R-:W-:-:S04]  /*0c20*/  IMAD.HI.U32 R22, R15, -0x55555555, RZ ;  /* 0xaaaaaaab0f167827 */ /* 0x000fc800078e00ff */
[----:B------:R-:W-:Y:S01]  /*0c30*/  IMAD.HI.U32 R23, R38, -0x55555555, RZ ;  /* 0xaaaaaaab26177827 */ /* 0x000fe200078e00ff */
[----:B------:R-:W-:-:S03]  /*0c40*/  SHF.R.U32.HI R22, RZ, 0x1, R22 ;  /* 0x00000001ff167819 */ /* 0x000fc60000011616 */
[----:B------:R-:W-:Y:S01]  /*0c50*/  IMAD.HI.U32 R12, R0, -0x55555555, RZ ;  /* 0xaaaaaaab000c7827 */ /* 0x000fe200078e00ff */
[----:B------:R-:W-:-:S03]  /*0c60*/  SHF.R.U32.HI R25, RZ, 0x1, R23 ;  /* 0x00000001ff197819 */ /* 0x000fc60000011617 */
[----:B------:R-:W-:Y:S01]  /*0c70*/  IMAD R22, R22, -0x3, R15 ;  /* 0xfffffffd16167824 */ /* 0x000fe200078e020f */
[----:B------:R-:W-:Y:S01]  /*0c80*/  SHF.R.U32.HI R23, RZ, 0x1, R12 ;  /* 0x00000001ff177819 */ /* 0x000fe2000001160c */
[----:B------:R-:W-:Y:S02]  /*0c90*/  IMAD R25, R25, -0x3, R38 ;  /* 0xfffffffd19197824 */ /* 0x000fe400078e0226 */
[----:B------:R-:W-:Y:S02]  /*0ca0*/  IMAD R41, R8, 0x3, RZ ;  /* 0x0000000308297824 */ /* 0x000fe400078e02ff */
[----:B------:R-:W-:Y:S02]  /*0cb0*/  IMAD R23, R23, -0x3, R0 ;  /* 0xfffffffd17177824 */ /* 0x000fe400078e0200 */
[----:B------:R-:W-:Y:S02]  /*0cc0*/  IMAD.MOV.U32 R0, RZ, RZ, RZ ;  /* 0x000000ffff007224 */ /* 0x000fe400078e00ff */
[----:B0-----:R-:W-:-:S02]  /*0cd0*/  IMAD R22, R22, R26, RZ ;  /* 0x0000001a16167224 */ /* 0x001fc400078e02ff */
[-C--:B------:R-:W-:Y:S02]  /*0ce0*/  IMAD R24, R25, R26.reuse, RZ ;  /* 0x0000001a19187224 */ /* 0x080fe400078e02ff */
[----:B------:R-:W-:Y:S01]  /*0cf0*/  IMAD R26, R23, R26, RZ ;  /* 0x0000001a171a7224 */ /* 0x000fe200078e02ff */
[----:B------:R-:W-:Y:S02]  /*0d00*/  SHF.R.S32.HI R23, RZ, 0x1f, R22 ;  /* 0x0000001fff177819 */ /* 0x000fe40000011416 */
[----:B------:R-:W-:Y:S02]  /*0d10*/  SHF.R.S32.HI R25, RZ, 0x1f, R24 ;  /* 0x0000001fff197819 */ /* 0x000fe40000011418 */
[----:B------:R-:W-:Y:S01]  /*0d20*/  SHF.R.S32.HI R27, RZ, 0x1f, R26 ;  /* 0x0000001fff1b7819 */ /* 0x000fe2000001141a */
[----:B------:R-:W-:-:S04]  /*0d30*/  IMAD.WIDE.U32 R22, R20, 0x3, R22 ;  /* 0x0000000314167825 */ /* 0x000fc800078e0016 */
[----:B------:R-:W-:-:S04]  /*0d40*/  IMAD.WIDE.U32 R24, R20, 0x3, R24 ;  /* 0x0000000314187825 */ /* 0x000fc800078e0018 */
[----:B------:R-:W-:-:S04]  /*0d50*/  IMAD.WIDE.U32 R26, R20, 0x3, R26 ;  /* 0x00000003141a7825 */ /* 0x000fc800078e001a */
[C---:B------:R-:W-:Y:S02]  /*0d60*/  IMAD.IADD R39, R41.reuse, 0x1, R23 ;  /* 0x0000000129277824 */ /* 0x040fe400078e0217 */
[C---:B------:R-:W-:Y:S02]  /*0d70*/  IMAD.IADD R40, R41.reuse, 0x1, R25 ;  /* 0x0000000129287824 */ /* 0x040fe400078e0219 */
[----:B------:R-:W-:Y:S01]  /*0d80*/  IMAD.IADD R41, R41, 0x1, R27 ;  /* 0x0000000129297824 */ /* 0x000fe200078e021b */
[----:B------:R-:W-:Y:S06]  /*0d90*/  @!P0 BRA `(.L_x_11) ;  /* 0x0000000800a08947 */ /* 0x000fec0003800000 */
[----:B------:R-:W-:Y:S01]  /*0da0*/  VIADD R42, R19, 0x100 ;  /* 0x00000100132a7836 */ /* 0x000fe20000000000 */
[C---:B------:R-:W-:Y:S01]  /*0db0*/  IADD3 R44, PT, PT, -R18.reuse, R17, R38 ;  /* 0x00000011122c7210 */ /* 0x040fe20007ffe126 */
[----:B------:R-:W-:Y:S01]  /*0dc0*/  IMAD.IADD R45, R18, 0x1, R7 ;  /* 0x00000001122d7824 */ /* 0x000fe200078e0207 */
[----:B------:R-:W0:Y:S01]  /*0dd0*/  LDCU UR4, c[0x0][0x3e0] ;  /* 0x00007c00ff0477ac */ /* 0x000e220008000800 */
[----:B------:R-:W-:Y:S01]  /*0de0*/  IMAD.MOV.U32 R12, RZ, RZ, R16 ;  /* 0x000000ffff0c7224 */ /* 0x000fe200078e0010 */
[----:B------:R-:W-:Y:S01]  /*0df0*/  SHF.R.U32.HI R42, RZ, 0x8, R42 ;  /* 0x00000008ff2a7819 */ /* 0x000fe2000001162a */
[----:B------:R-:W1:Y:S03]  /*0e00*/  LDCU UR5, c[0x0][0x3dc] ;  /* 0x00007b80ff0577ac */ /* 0x000e660008000800 */
[----:B------:R-:W-:Y:S01]  /*0e10*/  LOP3.LUT R43, R42, 0x7ffffe, RZ, 0xc0, !PT ;  /* 0x007ffffe2a2b7812 */ /* 0x000fe200078ec0ff */
[----:B------:R-:W2:Y:S04]  /*0e20*/  LDCU.64 UR12, c[0x0][0x3b8] ;  /* 0x00007700ff0c77ac */ /* 0x000ea80008000a00 */
[----:B------:R-:W-:Y:S01]  /*0e30*/  IMAD.MOV R43, RZ, RZ, -R43 ;  /* 0x000000ffff2b7224 */ /* 0x000fe200078e0a2b */
[----:B------:R-:W3:Y:S01]  /*0e40*/  LDCU.64 UR6, c[0x0][0x398] ;  /* 0x00007300ff0677ac */ /* 0x000ee20008000a00 */
[----:B------:R-:W4:Y:S01]  /*0e50*/  LDCU.64 UR10, c[0x0][0x380] ;  /* 0x00007000ff0a77ac */ /* 0x000f220008000a00 */
[----:B------:R-:W0:Y:S04]  /*0e60*/  LDCU.128 UR16, c[0x0][0x3c0] ;  /* 0x00007800ff1077ac */ /* 0x000e280008000c00 */
.L_x_16:
[C---:B------:R-:W-:Y:S01]  /*0e70*/  VIADD R0, R12.reuse, 0xffffff01 ;  /* 0xffffff010c007836 */ /* 0x040fe20000000000 */
[----:B------:R-:W-:Y:S01]  /*0e80*/  BSSY.RECONVERGENT B0, `(.L_x_12) ;  /* 0x000004d000007945 */ /* 0x000fe20003800200 */
[----:B0-----:R-:W-:Y:S02]  /*0e90*/  VIADD R28, R12, 0x1 ;  /* 0x000000010c1c7836 */ /* 0x001fe40000000000 */
[----:B------:R-:W-:Y:S01]  /*0ea0*/  VIADD R43, R43, 0x2 ;  /* 0x000000022b2b7836 */ /* 0x000fe20000000000 */
[-C--:B------:R-:W-:Y:S02]  /*0eb0*/  ISETP.GT.AND P0, PT, R0, R19.reuse, PT ;  /* 0x000000130000720c */ /* 0x080fe40003f04270 */
[----:B------:R-:W-:Y:S02]  /*0ec0*/  ISETP.GT.AND P2, PT, R28, R19, PT ;  /* 0x000000131c00720c */ /* 0x000fe40003f44270 */
[----:B------:R-:W-:-:S09]  /*0ed0*/  ISETP.NE.AND P1, PT, R43, RZ, PT ;  /* 0x000000ff2b00720c */ /* 0x000fd20003f25270 */
[----:B------:R-:W-:Y:S05]  /*0ee0*/  @P0 BRA `(.L_x_13) ;  /* 0x0000000400180947 */ /* 0x000fea0003800000 */
[----:B------:R-:W-:-:S05]  /*0ef0*/  VIADD R47, R44, 0x101 ;  /* 0x000001012c2f7836 */ /* 0x000fca0000000000 */
[----:B------:R-:W-:-:S04]  /*0f00*/  ISETP.GE.AND P0, PT, R47, 0x1, PT ;  /* 0x000000012f00780c */ /* 0x000fc80003f06270 */
[----:B------:R-:W-:-:S13]  /*0f10*/  ISETP.EQ.OR P0, PT, R45, RZ, !P0 ;  /* 0x000000ff2d00720c */ /* 0x000fda0004702670 */
[----:B------:R-:W-:Y:S05]  /*0f20*/  @P0 BRA `(.L_x_13) ;  /* 0x0000000400080947 */ /* 0x000fea0003800000 */
[----:B------:R-:W-:Y:S02]  /*0f30*/  VIADD R29, R45, 0xffffffff ;  /* 0xffffffff2d1d7836 */ /* 0x000fe40000000000 */
[----:B------:R-:W-:-:S03]  /*0f40*/  VIADD R30, R44, 0x100 ;  /* 0x000001002c1e7836 */ /* 0x000fc60000000000 */
[----:B---3--:R-:W-:Y:S02]  /*0f50*/  IADD3 R32, P0, P3, R29, UR6, R4 ;  /* 0x000000061d207c10 */ /* 0x008fe4000fb1e004 */
[----:B----4-:R-:W-:Y:S02]  /*0f60*/  IADD3 R30, P4, P5, R30, UR10, R3 ;  /* 0x0000000a1e1e7c10 */ /* 0x010fe4000fd9e003 */
[----:B------:R-:W-:Y:S02]  /*0f70*/  IADD3.X R33, PT, PT, RZ, UR7, R10, P0, P3 ;  /* 0x00000007ff217c10 */ /* 0x000fe400087e640a */
[----:B------:R-:W-:-:S03]  /*0f80*/  IADD3.X R31, PT, PT, RZ, UR11, R9, P4, P5 ;  /* 0x0000000bff1f7c10 */ /* 0x000fc6000a7ea409 */
[----:B------:R3:W4:Y:S04]  /*0f90*/  LDG.E.U8.CONSTANT R0, desc[UR8][R32.64] ;  /* 0x0000000820007981 */ /* 0x000728000c1e9100 */
[----:B------:R0:W4:Y:S01]  /*0fa0*/  LDG.E.U8.CONSTANT R49, desc[UR8][R30.64] ;  /* 0x000000081e317981 */ /* 0x000122000c1e9100 */
[-C--:B------:R-:W-:Y:S02]  /*0fb0*/  IADD3 R36, P0, PT, R45, R26.reuse, RZ ;  /* 0x0000001a2d247210 */ /* 0x080fe40007f1e0ff */
[C---:B------:R-:W-:Y:S02]  /*0fc0*/  IADD3 R48, P3, PT, R29.reuse, R26, RZ ;  /* 0x0000001a1d307210 */ /* 0x040fe40007f7e0ff */
[----:B------:R-:W-:Y:S01]  /*0fd0*/  IADD3 R29, P4, PT, R29, R22, RZ ;  /* 0x000000161d1d7210 */ /* 0x000fe20007f9e0ff */
[----:B------:R-:W-:-:S02]  /*0fe0*/  IMAD.X R37, RZ, RZ, R41, P0 ;  /* 0x000000ffff257224 */ /* 0x000fc400000e0629 */
[----:B------:R-:W-:Y:S01]  /*0ff0*/  IMAD.X R51, RZ, RZ, R41, P3 ;  /* 0x000000ffff337224 */ /* 0x000fe200018e0629 */
[C---:B--2---:R-:W-:Y:S01]  /*1000*/  LEA R28, P0, R29.reuse, UR12, 0x1 ;  /* 0x0000000c1d1c7c11 */ /* 0x044fe2000f8008ff */
[----:B------:R-:W-:Y:S01]  /*1010*/  IMAD.X R34, RZ, RZ, R39, P4 ;  /* 0x000000ffff227224 */ /* 0x000fe200020e0627 */
[----:B------:R-:W-:Y:S01]  /*1020*/  SHF.L.U64.HI R37, R36, 0x1, R37 ;  /* 0x0000000124257819 */ /* 0x000fe20000010225 */
[C---:B------:R-:W-:Y:S01]  /*1030*/  IMAD.SHL.U32 R35, R48.reuse, 0x2, RZ ;  /* 0x0000000230237824 */ /* 0x040fe200078e00ff */
[----:B---3--:R-:W-:Y:S01]  /*1040*/  SHF.L.U64.HI R33, R48, 0x1, R51 ;  /* 0x0000000130217819 */ /* 0x008fe20000010233 */
[----:B------:R-:W-:Y:S01]  /*1050*/  IMAD.SHL.U32 R36, R36, 0x2, RZ ;  /* 0x0000000224247824 */ /* 0x000fe200078e00ff */
[----:B------:R-:W-:Y:S01]  /*1060*/  LEA.HI.X R29, R29, UR13, R34, 0x1, P0 ;  /* 0x0000000d1d1d7c11 */ /* 0x000fe200080f0c22 */
[----:B------:R-:W2:Y:S01]  /*1070*/  LDC R51, c[0x0][0x3d4] ;  /* 0x0000f500ff337b82 */ /* 0x000ea20000000800 */
[C---:B0-----:R-:W-:Y:S02]  /*1080*/  IADD3 R30, P0, PT, R35.reuse, UR18, RZ ;  /* 0x00000012231e7c10 */ /* 0x041fe4000ff1e0ff */
[----:B------:R-:W-:Y:S01]  /*1090*/  IADD3 R34, P3, PT, R36, UR16, RZ ;  /* 0x0000001024227c10 */ /* 0x000fe2000ff7e0ff */
[----:B------:R-:W3:Y:S01]  /*10a0*/  LDG.E.U16 R28, desc[UR8][R28.64] ;  /* 0x000000081c1c7981 */ /* 0x000ee2000c1e1500 */
[----:B------:R-:W-:-:S02]  /*10b0*/  IADD3 R32, P4, PT, R35, UR12, RZ ;  /* 0x0000000c23207c10 */ /* 0x000fc4000ff9e0ff */
[----:B------:R-:W-:Y:S02]  /*10c0*/  IADD3.X R31, PT, PT, R33, UR19, RZ, P0, !PT ;  /* 0x00000013211f7c10 */ /* 0x000fe400087fe4ff */
[----:B------:R-:W-:Y:S02]  /*10d0*/  IADD3 R36, P0, PT, R36, UR12, RZ ;  /* 0x0000000c24247c10 */ /* 0x000fe4000ff1e0ff */
[C---:B------:R-:W-:Y:S01]  /*10e0*/  IADD3.X R35, PT, PT, R37.reuse, UR17, RZ, P3, !PT ;  /* 0x0000001125237c10 */ /* 0x040fe20009ffe4ff */
[----:B------:R0:W5:Y:S01]  /*10f0*/  LDG.E.S16 R30, desc[UR8][R30.64] ;  /* 0x000000081e1e7981 */ /* 0x000162000c1e1700 */
[----:B------:R-:W-:Y:S02]  /*1100*/  IADD3.X R37, PT, PT, R37, UR13, RZ, P0, !PT ;  /* 0x0000000d25257c10 */ /* 0x000fe400087fe4ff */
[----:B------:R-:W-:Y:S01]  /*1110*/  IADD3.X R33, PT, PT, R33, UR13, RZ, P4, !PT ;  /* 0x0000000d21217c10 */ /* 0x000fe2000a7fe4ff */
[----:B------:R-:W3:Y:S04]  /*1120*/  LDG.E.S16 R34, desc[UR8][R34.64] ;  /* 0x0000000822227981 */ /* 0x000ee8000c1e1700 */
[----:B------:R-:W1:Y:S04]  /*1130*/  LDG.E.S16 R37, desc[UR8][R36.64] ;  /* 0x0000000824257981 */ /* 0x000e68000c1e1700 */
[----:B------:R-:W3:Y:S01]  /*1140*/  LDG.E.S16 R32, desc[UR8][R32.64] ;  /* 0x0000000820207981 */ /* 0x000ee2000c1e1700 */
[----:B----4-:R-:W-:-:S13]  /*1150*/  ISETP.NE.AND P0, PT, R0, R49, PT ;  /* 0x000000310000720c */ /* 0x010fda0003f05270 */
[----:B--2---:R-:W3:Y:S01]  /*1160*/  @P0 LDC R51, c[0x0][0x3d8] ;  /* 0x0000f600ff330b82 */ /* 0x004ee20000000800 */
[----:B------:R-:W-:-:S05]  /*1170*/  IADD3 R48, P0, PT, R45, R24, RZ ;  /* 0x000000182d307210 */ /* 0x000fca0007f1e0ff */
[----:B0-----:R-:W-:Y:S02]  /*1180*/  IMAD.X R31, RZ, RZ, R40, P0 ;  /* 0x000000ffff1f7224 */ /* 0x001fe400000e0628 */
[----:B-----5:R-:W-:Y:S02]  /*1190*/  VIADD R29, R30, UR4 ;  /* 0x000000041e1d7c36 */ /* 0x020fe40008000000 */
[----:B---3--:R-:W-:Y:S02]  /*11a0*/  IMAD.IADD R0, R28, 0x1, R51 ;  /* 0x000000011c007824 */ /* 0x008fe400078e0233 */
[----:B------:R-:W-:-:S03]  /*11b0*/  VIADD R28, R34, UR4 ;  /* 0x00000004221c7c36 */ /* 0x000fc60008000000 */
[----:B------:R-:W-:Y:S02]  /*11c0*/  VIMNMX.S16x2 R30, PT, PT, R0, RZ, !PT ;  /* 0x000000ff001e7248 */ /* 0x000fe40007fe0300 */
[----:B-1----:R-:W-:Y:S01]  /*11d0*/  VIADDMNMX R37, R37, UR5, R28, !PT ;  /* 0x0000000525257c46 */ /* 0x002fe2000f80011c */
[----:B------:R-:W-:Y:S01]  /*11e0*/  IMAD.SHL.U32 R28, R48, 0x2, RZ ;  /* 0x00000002301c7824 */ /* 0x000fe200078e00ff */
[--C-:B------:R-:W-:Y:S02]  /*11f0*/  VIADDMNMX R35, R32, UR5, R29.reuse, !PT ;  /* 0x0000000520237c46 */ /* 0x100fe4000f80011d */
[----:B------:R-:W-:Y:S02]  /*1200*/  PRMT R29, R30, 0x7610, R29 ;  /* 0x000076101e1d7816 */ /* 0x000fe4000000001d */
[----:B------:R-:W-:Y:S02]  /*1210*/  SHF.L.U64.HI R0, R48, 0x1, R31 ;  /* 0x0000000130007819 */ /* 0x000fe4000001021f */
[----:B------:R-:W-:-:S02]  /*1220*/  PRMT R36, R35, 0x9910, RZ ;  /* 0x0000991023247816 */ /* 0x000fc400000000ff */
[----:B------:R-:W-:Y:S02]  /*1230*/  PRMT R49, R37, 0x9910, RZ ;  /* 0x0000991025317816 */ /* 0x000fe400000000ff */
[C---:B------:R-:W-:Y:S02]  /*1240*/  IADD3 R32, P0, PT, R28.reuse, UR12, RZ ;  /* 0x0000000c1c207c10 */ /* 0x040fe4000ff1e0ff */
[----:B------:R-:W-:Y:S02]  /*1250*/  LOP3.LUT R34, R29, 0xffff, RZ, 0xc0, !PT ;  /* 0x0000ffff1d227812 */ /* 0x000fe400078ec0ff */
[C---:B------:R-:W-:Y:S02]  /*1260*/  IADD3 R30, P3, PT, R28.reuse, UR16, RZ ;  /* 0x000000101c1e7c10 */ /* 0x040fe4000ff7e0ff */
[----:B------:R-:W-:Y:S02]  /*1270*/  IADD3 R28, P4, PT, R28, UR18, RZ ;  /* 0x000000121c1c7c10 */ /* 0x000fe4000ff9e0ff */
[----:B------:R-:W-:-:S02]  /*1280*/  IADD3.X R33, PT, PT, R0, UR13, RZ, P0, !PT ;  /* 0x0000000d00217c10 */ /* 0x000fc400087fe4ff */
[----:B------:R-:W-:Y:S02]  /*1290*/  VIMNMX3 R49, R34, R49, R36, !PT ;  /* 0x000000312231720f */ /* 0x000fe40007800124 */
[C---:B------:R-:W-:Y:S02]  /*12a0*/  IADD3.X R31, PT, PT, R0.reuse, UR17, RZ, P3, !PT ;  /* 0x00000011001f7c10 */ /* 0x040fe40009ffe4ff */
[----:B------:R-:W-:Y:S01]  /*12b0*/  IADD3.X R29, PT, PT, R0, UR19, RZ, P4, !PT ;  /* 0x00000013001d7c10 */ /* 0x000fe2000a7fe4ff */
[----:B------:R0:W-:Y:S04]  /*12c0*/  STG.E.U16 desc[UR8][R32.64], R49 ;  /* 0x0000003120007986 */ /* 0x0001e8000c101508 */
[----:B------:R0:W-:Y:S04]  /*12d0*/  STG.E.U16 desc[UR8][R30.64], R37 ;  /* 0x000000251e007986 */ /* 0x0001e8000c101508 */
[----:B------:R0:W-:Y:S01]  /*12e0*/  STG.E.U16 desc[UR8][R28.64], R35 ;  /* 0x000000231c007986 */ /* 0x0001e2000c101508 */
[----:B------:R-:W-:-:S04]  /*12f0*/  PRMT R0, R46, 0x9910, RZ ;  /* 0x000099102e007816 */ /* 0x000fc800000000ff */
[CC--:B------:R-:W-:Y:S02]  /*1300*/  ISETP.GT.AND P0, PT, R49.reuse, R0.reuse, PT ;  /* 0x000000003100720c */ /* 0x0c0fe40003f04270 */
[----:B------:R-:W-:Y:S02]  /*1310*/  VIMNMX R0, PT, PT, R49, R0, !PT ;  /* 0x0000000031007248 */ /* 0x000fe40007fe0100 */
[----:B------:R-:W-:Y:S02]  /*1320*/  SEL R14, R47, R14, P0 ;  /* 0x0000000e2f0e7207 */ /* 0x000fe40000000000 */
[----:B------:R-:W-:Y:S02]  /*1330*/  SEL R13, R45, R13, P0 ;  /* 0x0000000d2d0d7207 */ /* 0x000fe40000000000 */
[----:B0-----:R-:W-:-:S07]  /*1340*/  PRMT R46, R0, 0x7610, R46 ;  /* 0x00007610002e7816 */ /* 0x001fce000000002e */
.L_x_13:
[----:B01234-:R-:W-:Y:S05]  /*1350*/  BSYNC.RECONVERGENT B0 ;  /* 0x0000000000007941 */ /* 0x01ffea0003800200 */
.L_x_12:
[----:B------:R-:W-:Y:S04]  /*1360*/  BSSY.RECONVERGENT B0, `(.L_x_14) ;  /* 0x0000045000007945 */ /* 0x000fe80003800200 */
[----:B------:R-:W-:Y:S05]  /*1370*/  @P2 BRA `(.L_x_15) ;  /* 0x00000004000c2947 */ /* 0x000fea0003800000 */
[----:B------:R-:W-:-:S05]  /*1380*/  VIADD R49, R44, 0x1 ;  /* 0x000000012c317836 */ /* 0x000fca0000000000 */
[----:B------:R-:W-:-:S13]  /*1390*/  ISETP.GE.AND P0, PT, R49, 0x1, PT ;  /* 0x000000013100780c */ /* 0x000fda0003f06270 */
[----:B------:R-:W-:Y:S05]  /*13a0*/  @!P0 BRA `(.L_x_15) ;  /* 0x0000000400008947 */ /* 0x000fea0003800000 */
[C---:B------:R-:W-:Y:S01]  /*13b0*/  VIADD R33, R45.reuse, 0xff ;  /* 0x000000ff2d217836 */ /* 0x040fe20000000000 */
[----:B------:R-:W-:Y:S01]  /*13c0*/  IADD3 R28, P3, P4, R44, UR10, R3 ;  /* 0x0000000a2c1c7c10 */ /* 0x000fe2000fc7e003 */
[----:B------:R-:W-:Y:S01]  /*13d0*/  VIADD R47, R45, 0x100 ;  /* 0x000001002d2f7836 */ /* 0x000fe20000000000 */
[----:B------:R-:W0:Y:S02]  /*13e0*/  LDC R53, c[0x0][0x3d4] ;  /* 0x0000f500ff357b82 */ /* 0x000e240000000800 */
[----:B------:R-:W-:Y:S02]  /*13f0*/  IADD3 R30, P0, P2, R33, UR6, R4 ;  /* 0x00000006211e7c10 */ /* 0x000fe4000fa1e004 */
[----:B------:R-:W-:Y:S02]  /*1400*/  IADD3.X R29, PT, PT, RZ, UR11, R9, P3, P4 ;  /* 0x0000000bff1d7c10 */ /* 0x000fe40009fe8409 */
[----:B------:R-:W-:-:S03]  /*1410*/  IADD3.X R31, PT, PT, RZ, UR7, R10, P0, P2 ;  /* 0x00000007ff1f7c10 */ /* 0x000fc600087e440a */
[----:B------:R1:W2:Y:S04]  /*1420*/  LDG.E.U8.CONSTANT R0, desc[UR8][R28.64] ;  /* 0x000000081c007981 */ /* 0x0002a8000c1e9100 */
[----:B------:R3:W2:Y:S01]  /*1430*/  LDG.E.U8.CONSTANT R51, desc[UR8][R30.64] ;  /* 0x000000081e337981 */ /* 0x0006a2000c1e9100 */
[C---:B------:R-:W-:Y:S02]  /*1440*/  IADD3 R35, P2, PT, R33.reuse, R26, RZ ;  /* 0x0000001a21237210 */ /* 0x040fe40007f5e0ff */
[----:B------:R-:W-:Y:S02]  /*1450*/  IADD3 R33, P3, PT, R33, R22, RZ ;  /* 0x0000001621217210 */ /* 0x000fe40007f7e0ff */
[----:B------:R-:W-:Y:S01]  /*1460*/  IADD3 R37, P0, PT, R47, R26, RZ ;  /* 0x0000001a2f257210 */ /* 0x000fe20007f1e0ff */
[----:B------:R-:W-:Y:S01]  /*1470*/  IMAD.X R48, RZ, RZ, R41, P2 ;  /* 0x000000ffff307224 */ /* 0x000fe200010e0629 */
[----:B------:R-:W-:Y:S01]  /*1480*/  LEA R34, P2, R33, UR12, 0x1 ;  /* 0x0000000c21227c11 */ /* 0x000fe2000f8408ff */
[----:B------:R-:W-:-:S02]  /*1490*/  IMAD.X R32, RZ, RZ, R39, P3 ;  /* 0x000000ffff207224 */ /* 0x000fc400018e0627 */
[C---:B-1----:R-:W-:Y:S01]  /*14a0*/  IMAD.SHL.U32 R28, R35.reuse, 0x2, RZ ;  /* 0x00000002231c7824 */ /* 0x042fe200078e00ff */
[----:B------:R-:W-:Y:S01]  /*14b0*/  SHF.L.U64.HI R48, R35, 0x1, R48 ;  /* 0x0000000123307819 */ /* 0x000fe20000010230 */
[----:B------:R-:W-:Y:S01]  /*14c0*/  IMAD.X R50, RZ, RZ, R41, P0 ;  /* 0x000000ffff327224 */ /* 0x000fe200000e0629 */
[----:B------:R-:W-:Y:S01]  /*14d0*/  LEA.HI.X R35, R33, UR13, R32, 0x1, P2 ;  /* 0x0000000d21237c11 */ /* 0x000fe200090f0c20 */
[C---:B------:R-:W-:Y:S01]  /*14e0*/  IMAD.SHL.U32 R36, R37.reuse, 0x2, RZ ;  /* 0x0000000225247824 */ /* 0x040fe200078e00ff */
[----:B------:R-:W-:Y:S02]  /*14f0*/  IADD3 R32, P0, PT, R28, UR18, RZ ;  /* 0x000000121c207c10 */ /* 0x000fe4000ff1e0ff */
[----:B------:R-:W-:Y:S01]  /*1500*/  SHF.L.U64.HI R37, R37, 0x1, R50 ;  /* 0x0000000125257819 */ /* 0x000fe20000010232 */
[----:B------:R-:W4:Y:S01]  /*1510*/  LDG.E.U16 R34, desc[UR8][R34.64] ;  /* 0x0000000822227981 */ /* 0x000f22000c1e1500 */
[----:B---3--:R-:W-:Y:S02]  /*1520*/  IADD3 R30, P2, PT, R36, UR16, RZ ;  /* 0x00000010241e7c10 */ /* 0x008fe4000ff5e0ff */
[----:B------:R-:W-:-:S02]  /*1530*/  IADD3.X R33, PT, PT, R48, UR19, RZ, P0, !PT ;  /* 0x0000001330217c10 */ /* 0x000fc400087fe4ff */
[----:B------:R-:W-:Y:S02]  /*1540*/  IADD3 R36, P0, PT, R36, UR12, RZ ;  /* 0x0000000c24247c10 */ /* 0x000fe4000ff1e0ff */
[C---:B------:R-:W-:Y:S01]  /*1550*/  IADD3.X R31, PT, PT, R37.reuse, UR17, RZ, P2, !PT ;  /* 0x00000011251f7c10 */ /* 0x040fe200097fe4ff */
[----:B------:R1:W3:Y:S01]  /*1560*/  LDG.E.S16 R32, desc[UR8][R32.64] ;  /* 0x0000000820207981 */ /* 0x0002e2000c1e1700 */
[----:B------:R-:W-:Y:S02]  /*1570*/  IADD3 R28, P3, PT, R28, UR12, RZ ;  /* 0x0000000c1c1c7c10 */ /* 0x000fe4000ff7e0ff */
[----:B------:R-:W-:Y:S01]  /*1580*/  IADD3.X R37, PT, PT, R37, UR13, RZ, P0, !PT ;  /* 0x0000000d25257c10 */ /* 0x000fe200087fe4ff */
[----:B------:R-:W5:Y:S01]  /*1590*/  LDG.E.S16 R30, desc[UR8][R30.64] ;  /* 0x000000081e1e7981 */ /* 0x000f62000c1e1700 */
[----:B------:R-:W-:-:S04]  /*15a0*/  IADD3.X R29, PT, PT, R48, UR13, RZ, P3, !PT ;  /* 0x0000000d301d7c10 */ /* 0x000fc80009ffe4ff */
[----:B------:R-:W4:Y:S04]  /*15b0*/  LDG.E.S16 R37, desc[UR8][R36.64] ;  /* 0x0000000824257981 */ /* 0x000f28000c1e1700 */
[----:B------:R-:W4:Y:S01]  /*15c0*/  LDG.E.S16 R28, desc[UR8][R28.64] ;  /* 0x000000081c1c7981 */ /* 0x000f22000c1e1700 */
[----:B------:R-:W-:Y:S02]  /*15d0*/  PRMT R46, R46, 0x9910, RZ ;  /* 0x000099102e2e7816 */ /* 0x000fe400000000ff */
[----:B--2---:R-:W-:-:S13]  /*15e0*/  ISETP.NE.AND P0, PT, R51, R0, PT ;  /* 0x000000003300720c */ /* 0x004fda0003f05270 */
[----:B0-----:R-:W4:Y:S01]  /*15f0*/  @P0 LDC R53, c[0x0][0x3d8] ;  /* 0x0000f600ff350b82 */ /* 0x001f220000000800 */
[----:B------:R-:W-:-:S05]  /*1600*/  IADD3 R48, P0, PT, R47, R24, RZ ;  /* 0x000000182f307210 */ /* 0x000fca0007f1e0ff */
[----:B-1----:R-:W-:Y:S02]  /*1610*/  IMAD.X R33, RZ, RZ, R40, P0 ;  /* 0x000000ffff217224 */ /* 0x002fe400000e0628 */
[----:B---3--:R-:W-:Y:S02]  /*1620*/  VIADD R35, R32, UR4 ;  /* 0x0000000420237c36 */ /* 0x008fe40008000000 */
[----:B-----5:R-:W-:Y:S02]  /*1630*/  VIADD R32, R30, UR4 ;  /* 0x000000041e207c36 */ /* 0x020fe40008000000 */
[----:B------:R-:W-:Y:S02]  /*1640*/  IMAD.SHL.U32 R30, R48, 0x2, RZ ;  /* 0x00000002301e7824 */ /* 0x000fe400078e00ff */
[----:B----4-:R-:W-:Y:S01]  /*1650*/  IMAD.IADD R0, R34, 0x1, R53 ;  /* 0x0000000122007824 */ /* 0x010fe200078e0235 */
[----:B------:R-:W-:Y:S02]  /*1660*/  VIADDMNMX R37, R37, UR5, R32, !PT ;  /* 0x0000000525257c46 */ /* 0x000fe4000f800120 */
[----:B------:R-:W-:-:S02]  /*1670*/  VIADDMNMX R35, R28, UR5, R35, !PT ;  /* 0x000000051c237c46 */ /* 0x000fc4000f800123 */
[----:B------:R-:W-:Y:S02]  /*1680*/  VIMNMX.S16x2 R29, PT, PT, R0, RZ, !PT ;  /* 0x000000ff001d7248 */ /* 0x000fe40007fe0300 */
[----:B------:R-:W-:Y:S02]  /*1690*/  SHF.L.U64.HI R0, R48, 0x1, R33 ;  /* 0x0000000130007819 */ /* 0x000fe40000010221 */
[----:B------:R-:W-:Y:S02]  /*16a0*/  PRMT R36, R35, 0x9910, RZ ;  /* 0x0000991023247816 */ /* 0x000fe400000000ff */
[----:B------:R-:W-:Y:S02]  /*16b0*/  PRMT R51, R37, 0x9910, RZ ;  /* 0x0000991025337816 */ /* 0x000fe400000000ff */
[----:B------:R-:W-:Y:S02]  /*16c0*/  IADD3 R32, P0, PT, R30, UR12, RZ ;  /* 0x0000000c1e207c10 */ /* 0x000fe4000ff1e0ff */
[----:B------:R-:W-:-:S02]  /*16d0*/  LOP3.LUT R34, R29, 0xffff, RZ, 0xc0, !PT ;  /* 0x0000ffff1d227812 */ /* 0x000fc400078ec0ff */
[C---:B------:R-:W-:Y:S02]  /*16e0*/  IADD3 R28, P2, PT, R30.reuse, UR16, RZ ;  /* 0x000000101e1c7c10 */ /* 0x040fe4000ff5e0ff */
[----:B------:R-:W-:Y:S02]  /*16f0*/  IADD3 R30, P3, PT, R30, UR18, RZ ;  /* 0x000000121e1e7c10 */ /* 0x000fe4000ff7e0ff */
[----:B------:R-:W-:Y:S02]  /*1700*/  IADD3.X R33, PT, PT, R0, UR13, RZ, P0, !PT ;  /* 0x0000000d00217c10 */ /* 0x000fe400087fe4ff */
[----:B------:R-:W-:Y:S02]  /*1710*/  VIMNMX3 R51, R34, R51, R36, !PT ;  /* 0x000000332233720f */ /* 0x000fe40007800124 */
[C---:B------:R-:W-:Y:S02]  /*1720*/  IADD3.X R29, PT, PT, R0.reuse, UR17, RZ, P2, !PT ;  /* 0x00000011001d7c10 */ /* 0x040fe400097fe4ff */
[----:B------:R-:W-:Y:S01]  /*1730*/  IADD3.X R31, PT, PT, R0, UR19, RZ, P3, !PT ;  /* 0x00000013001f7c10 */ /* 0x000fe20009ffe4ff */
[----:B------:R0:W-:Y:S04]  /*1740*/  STG.E.U16 desc[UR8][R32.64], R51 ;  /* 0x0000003320007986 */ /* 0x0001e8000c101508 */
[----:B------:R0:W-:Y:S04]  /*1750*/  STG.E.U16 desc[UR8][R28.64], R37 ;  /* 0x000000251c007986 */ /* 0x0001e8000c101508 */
[----:B------:R0:W-:Y:S01]  /*1760*/  STG.E.U16 desc[UR8][R30.64], R35 ;  /* 0x000000231e007986 */ /* 0x0001e2000c101508 */
[----:B------:R-:W-:-:S02]  /*1770*/  ISETP.GT.AND P0, PT, R51, R46, PT ;  /* 0x0000002e3300720c */ /* 0x000fc40003f04270 */
[----:B------:R-:W-:Y:S02]  /*1780*/  VIMNMX R46, PT, PT, R46, R51, !PT ;  /* 0x000000332e2e7248 */ /* 0x000fe40007fe0100 */
[----:B------:R-:W-:Y:S02]  /*1790*/  SEL R14, R49, R14, P0 ;  /* 0x0000000e310e7207 */ /* 0x000fe40000000000 */
[----:B------:R-:W-:-:S07]  /*17a0*/  SEL R13, R47, R13, P0 ;  /* 0x0000000d2f0d7207 */ /* 0x000fce0000000000 */
.L_x_15:
[----:B------:R-:W-:Y:S05]  /*17b0*/  BSYNC.RECONVERGENT B0 ;  /* 0x0000000000007941 */ /* 0x000fea0003800200 */
.L_x_14:
[----:B------:R-:W-:Y:S02]  /*17c0*/  VIADD R12, R12, 0x200 ;  /* 0x000002000c0c7836 */ /* 0x000fe40000000000 */
[----:B------:R-:W-:Y:S02]  /*17d0*/  VIADD R45, R45, 0x200 ;  /* 0x000002002d2d7836 */ /* 0x000fe40000000000 */
[----:B------:R-:W-:Y:S01]  /*17e0*/  VIADD R44, R44, 0xfffffe00 ;  /* 0xfffffe002c2c7836 */ /* 0x000fe20000000000 */
[----:B------:R-:W-:Y:S06]  /*17f0*/  @P1 BRA `(.L_x_16) ;  /* 0xfffffff4009c1947 */ /* 0x000fec000383ffff */
[----:B------:R-:W-:-:S05]  /*1800*/  IMAD.SHL.U32 R0, R42, 0x100, RZ ;  /* 0x000001002a007824 */ /* 0x000fca00078e00ff */
[----:B------:R-:W-:-:S07]  /*1810*/  LOP3.LUT R0, R0, 0x7ffffe00, RZ, 0xc0, !PT ;  /* 0x7ffffe0000007812 */ /* 0x000fce00078ec0ff */
.L_x_11:
[----:B------:R-:W-:-:S13]  /*1820*/  LOP3.LUT P0, RZ, R19, 0x100, RZ, 0xc0, !PT ;  /* 0x0000010013ff7812 */ /* 0x000fda000780c0ff */
[----:B------:R-:W-:Y:S05]  /*1830*/  @P0 BRA `(.L_x_10) ;  /* 0x0000000400400947 */ /* 0x000fea0003800000 */
[----:B------:R-:W-:Y:S01]  /*1840*/  IMAD.IADD R0, R7, 0x1, R0 ;  /* 0x0000000107007824 */ /* 0x000fe200078e0200 */
[----:B------:R-:W-:Y:S04]  /*1850*/  BSSY.RECONVERGENT B0, `(.L_x_10) ;  /* 0x000004e000007945 */ /* 0x000fe80003800200 */
[----:B------:R-:W-:-:S13]  /*1860*/  ISETP.GT.AND P0, PT, R0, R19, PT ;  /* 0x000000130000720c */ /* 0x000fda0003f04270 */
[----:B------:R-:W-:Y:S05]  /*1870*/  @P0 BRA `(.L_x_17) ;  /* 0x00000004002c0947 */ /* 0x000fea0003800000 */
[----:B0-----:R-:W-:-:S04]  /*1880*/  IMAD.IADD R33, R18, 0x1, R0 ;  /* 0x0000000112217824 */ /* 0x001fc800078e0200 */
[----:B------:R-:W-:-:S05]  /*1890*/  IMAD.IADD R35, R38, 0x1, -R33 ;  /* 0x0000000126237824 */ /* 0x000fca00078e0a21 */
[----:B------:R-:W-:-:S04]  /*18a0*/  ISETP.GE.AND P0, PT, R35, 0x1, PT ;  /* 0x000000012300780c */ /* 0x000fc80003f06270 */
[----:B------:R-:W-:-:S13]  /*18b0*/  ISETP.EQ.OR P0, PT, R33, RZ, !P0 ;  /* 0x000000ff2100720c */ /* 0x000fda0004702670 */
[----:B------:R-:W-:Y:S05]  /*18c0*/  @P0 BRA `(.L_x_17) ;  /* 0x0000000400180947 */ /* 0x000fea0003800000 */
[----:B------:R-:W0:Y:S01]  /*18d0*/  LDCU.64 UR4, c[0x0][0x398] ;  /* 0x00007300ff0477ac */ /* 0x000e220008000a00 */
[----:B------:R-:W-:Y:S01]  /*18e0*/  VIADD R23, R33, 0xffffffff ;  /* 0xffffffff21177836 */ /* 0x000fe20000000000 */
[----:B------:R-:W1:Y:S01]  /*18f0*/  LDC R37, c[0x0][0x3d4] ;  /* 0x0000f500ff257b82 */ /* 0x000e620000000800 */
[----:B------:R-:W-:Y:S01]  /*1900*/  VIADD R28, R35, 0xffffffff ;  /* 0xffffffff231c7836 */ /* 0x000fe20000000000 */
[----:B------:R-:W2:Y:S01]  /*1910*/  LDCU.64 UR6, c[0x0][0x380] ;  /* 0x00007000ff0677ac */ /* 0x000ea20008000a00 */
[----:B------:R-:W3:Y:S01]  /*1920*/  LDCU.128 UR12, c[0x0][0x3c0] ;  /* 0x00007800ff0c77ac */ /* 0x000ee20008000c00 */
[----:B0-----:R-:W-:Y:S02]  /*1930*/  IADD3 R18, P0, P1, R23, UR4, R4 ;  /* 0x0000000417127c10 */ /* 0x001fe4000f91e004 */
[----:B--2---:R-:W-:Y:S01]  /*1940*/  IADD3 R28, P2, P3, R28, UR6, R3 ;  /* 0x000000061c1c7c10 */ /* 0x004fe2000fb5e003 */
[----:B------:R-:W0:Y:S01]  /*1950*/  LDCU UR6, c[0x0][0x3e0] ;  /* 0x00007c00ff0677ac */ /* 0x000e220008000800 */
[----:B------:R-:W-:-:S02]  /*1960*/  IADD3.X R19, PT, PT, RZ, UR5, R10, P0, P1 ;  /* 0x00000005ff137c10 */ /* 0x000fc400087e240a */
[----:B------:R-:W-:Y:S01]  /*1970*/  IADD3.X R29, PT, PT, RZ, UR7, R9, P2, P3 ;  /* 0x00000007ff1d7c10 */ /* 0x000fe200097e6409 */
[----:B------:R-:W2:Y:S02]  /*1980*/  LDCU.64 UR4, c[0x0][0x3b8] ;  /* 0x00007700ff0477ac */ /* 0x000ea40008000a00 */
[----:B------:R3:W4:Y:S01]  /*1990*/  LDG.E.U8.CONSTANT R0, desc[UR8][R18.64] ;  /* 0x0000000812007981 */ /* 0x000722000c1e9100 */
[----:B------:R-:W-:Y:S01]  /*19a0*/  IADD3 R31, P0, PT, R33, R26, RZ ;  /* 0x0000001a211f7210 */ /* 0x000fe20007f1e0ff */
[----:B------:R-:W5:Y:S02]  /*19b0*/  LDCU UR7, c[0x0][0x3dc] ;  /* 0x00007b80ff0777ac */ /* 0x000f640008000800 */
[----:B------:R0:W4:Y:S01]  /*19c0*/  LDG.E.U8.CONSTANT R25, desc[UR8][R28.64] ;  /* 0x000000081c197981 */ /* 0x000122000c1e9100 */
[C---:B------:R-:W-:Y:S01]  /*19d0*/  IADD3 R12, P2, PT, R23.reuse, R22, RZ ;  /* 0x00000016170c7210 */ /* 0x040fe20007f5e0ff */
[----:B------:R-:W-:Y:S01]  /*19e0*/  IMAD.X R30, RZ, RZ, R41, P0 ;  /* 0x000000ffff1e7224 */ /* 0x000fe200000e0629 */
[----:B------:R-:W-:Y:S01]  /*19f0*/  IADD3 R26, P1, PT, R23, R26, RZ ;  /* 0x0000001a171a7210 */ /* 0x000fe20007f3e0ff */
[----:B------:R-:W-:-:S02]  /*1a00*/  IMAD.SHL.U32 R27, R31, 0x2, RZ ;  /* 0x000000021f1b7824 */ /* 0x000fc400078e00ff */
[----:B------:R-:W-:Y:S01]  /*1a10*/  IMAD.X R39, RZ, RZ, R39, P2 ;  /* 0x000000ffff277224 */ /* 0x000fe200010e0627 */
[----:B------:R-:W-:Y:S01]  /*1a20*/  SHF.L.U64.HI R31, R31, 0x1, R30 ;  /* 0x000000011f1f7819 */ /* 0x000fe2000001021e */
[----:B------:R-:W-:Y:S01]  /*1a30*/  IMAD.X R41, RZ, RZ, R41, P1 ;  /* 0x000000ffff297224 */ /* 0x000fe200008e0629 */
[----:B---3--:R-:W-:Y:S01]  /*1a40*/  IADD3 R18, P1, PT, R27, UR12, RZ ;  /* 0x0000000c1b127c10 */ /* 0x008fe2000ff3e0ff */
[----:B------:R-:W-:Y:S01]  /*1a50*/  IMAD.SHL.U32 R30, R26, 0x2, RZ ;  /* 0x000000021a1e7824 */ /* 0x000fe200078e00ff */
[C---:B--2---:R-:W-:Y:S02]  /*1a60*/  LEA R22, P0, R12.reuse, UR4, 0x1 ;  /* 0x000000040c167c11 */ /* 0x044fe4000f8008ff */
[----:B------:R-:W-:Y:S02]  /*1a70*/  IADD3.X R19, PT, PT, R31, UR13, RZ, P1, !PT ;  /* 0x0000000d1f137c10 */ /* 0x000fe40008ffe4ff */
[----:B------:R-:W-:Y:S02]  /*1a80*/  LEA.HI.X R23, R12, UR5, R39, 0x1, P0 ;  /* 0x000000050c177c11 */ /* 0x000fe400080f0c27 */
[----:B------:R-:W-:Y:S01]  /*1a90*/  SHF.L.U64.HI R12, R26, 0x1, R41 ;  /* 0x000000011a0c7819 */ /* 0x000fe20000010229 */
[----:B------:R-:W2:Y:S01]  /*1aa0*/  LDG.E.S16 R18, desc[UR8][R18.64] ;  /* 0x0000000812127981 */ /* 0x000ea2000c1e1700 */
[----:B0-----:R-:W-:-:S02]  /*1ab0*/  IADD3 R28, P2, PT, R30, UR14, RZ ;  /* 0x0000000e1e1c7c10 */ /* 0x001fc4000ff5e0ff */
[----:B------:R-:W-:Y:S01]  /*1ac0*/  IADD3 R26, P0, PT, R27, UR4, RZ ;  /* 0x000000041b1a7c10 */ /* 0x000fe2000ff1e0ff */
[----:B------:R0:W3:Y:S01]  /*1ad0*/  LDG.E.U16 R22, desc[UR8][R22.64] ;  /* 0x0000000816167981 */ /* 0x0000e2000c1e1500 */
[----:B------:R-:W-:Y:S02]  /*1ae0*/  IADD3.X R29, PT, PT, R12, UR15, RZ, P2, !PT ;  /* 0x0000000f0c1d7c10 */ /* 0x000fe400097fe4ff */
[----:B------:R-:W-:Y:S02]  /*1af0*/  IADD3 R30, P1, PT, R30, UR4, RZ ;  /* 0x000000041e1e7c10 */ /* 0x000fe4000ff3e0ff */
[----:B------:R-:W-:Y:S01]  /*1b00*/  IADD3.X R27, PT, PT, R31, UR5, RZ, P0, !PT ;  /* 0x000000051f1b7c10 */ /* 0x000fe200087fe4ff */
[----:B------:R-:W0:Y:S01]  /*1b10*/  LDG.E.S16 R28, desc[UR8][R28.64] ;  /* 0x000000081c1c7981 */ /* 0x000e22000c1e1700 */
[----:B------:R-:W-:-:S03]  /*1b20*/  IADD3.X R31, PT, PT, R12, UR5, RZ, P1, !PT ;  /* 0x000000050c1f7c10 */ /* 0x000fc60008ffe4ff */
[----:B------:R-:W5:Y:S04]  /*1b30*/  LDG.E.S16 R26, desc[UR8][R26.64] ;  /* 0x000000081a1a7981 */ /* 0x000f68000c1e1700 */
[----:B------:R-:W3:Y:S01]  /*1b40*/  LDG.E.S16 R30, desc[UR8][R30.64] ;  /* 0x000000081e1e7981 */ /* 0x000ee2000c1e1700 */
[----:B------:R-:W-:Y:S02]  /*1b50*/  PRMT R46, R46, 0x9910, RZ ;  /* 0x000099102e2e7816 */ /* 0x000fe400000000ff */
[----:B----4-:R-:W-:-:S13]  /*1b60*/  ISETP.NE.AND P0, PT, R0, R25, PT ;  /* 0x000000190000720c */ /* 0x010fda0003f05270 */
[----:B-1----:R-:W3:Y:S01]  /*1b70*/  @P0 LDC R37, c[0x0][0x3d8] ;  /* 0x0000f600ff250b82 */ /* 0x002ee20000000800 */
[----:B------:R-:W-:Y:S01]  /*1b80*/  IADD3 R24, P0, PT, R33, R24, RZ ;  /* 0x0000001821187210 */ /* 0x000fe20007f1e0ff */
[----:B--2---:R-:W-:-:S04]  /*1b90*/  VIADD R19, R18, UR6 ;  /* 0x0000000612137c36 */ /* 0x004fc80008000000 */
[----:B------:R-:W-:Y:S02]  /*1ba0*/  IMAD.X R25, RZ, RZ, R40, P0 ;  /* 0x000000ffff197224 */ /* 0x000fe400000e0628 */
[----:B0-----:R-:W-:Y:S01]  /*1bb0*/  VIADD R23, R28, UR6 ;  /* 0x000000061c177c36 */ /* 0x001fe20008000000 */
[----:B-----5:R-:W-:Y:S02]  /*1bc0*/  VIADDMNMX R27, R26, UR7, R19, !PT ;  /* 0x000000071a1b7c46 */ /* 0x020fe4000f800113 */
[----:B------:R-:W-:Y:S01]  /*1bd0*/  SHF.L.U64.HI R19, R24, 0x1, R25 ;  /* 0x0000000118137819 */ /* 0x000fe20000010219 */
[----:B---3--:R-:W-:Y:S02]  /*1be0*/  IMAD.IADD R0, R22, 0x1, R37 ;  /* 0x0000000116007824 */ /* 0x008fe400078e0225 */
[----:B------:R-:W-:Y:S01]  /*1bf0*/  IMAD.SHL.U32 R24, R24, 0x2, RZ ;  /* 0x0000000218187824 */ /* 0x000fe200078e00ff */
[----:B------:R-:W-:Y:S02]  /*1c00*/  VIADDMNMX R29, R30, UR7, R23, !PT ;  /* 0x000000071e1d7c46 */ /* 0x000fe4000f800117 */
[----:B------:R-:W-:-:S02]  /*1c10*/  VIMNMX.S16x2 R0, PT, PT, R0, RZ, !PT ;  /* 0x000000ff00007248 */ /* 0x000fc40007fe0300 */
[C---:B------:R-:W-:Y:S02]  /*1c20*/  IADD3 R22, P1, PT, R24.reuse, UR12, RZ ;  /* 0x0000000c18167c10 */ /* 0x040fe4000ff3e0ff */
[C---:B------:R-:W-:Y:S02]  /*1c30*/  IADD3 R18, P2, PT, R24.reuse, UR14, RZ ;  /* 0x0000000e18127c10 */ /* 0x040fe4000ff5e0ff */
[----:B------:R-:W-:Y:S02]  /*1c40*/  PRMT R31, R27, 0x9910, RZ ;  /* 0x000099101b1f7816 */ /* 0x000fe400000000ff */
[----:B------:R-:W-:Y:S02]  /*1c50*/  PRMT R12, R29, 0x9910, RZ ;  /* 0x000099101d0c7816 */ /* 0x000fe400000000ff */
[----:B------:R-:W-:Y:S02]  /*1c60*/  IADD3 R24, P0, PT, R24, UR4, RZ ;  /* 0x0000000418187c10 */ /* 0x000fe4000ff1e0ff */
[----:B------:R-:W-:-:S02]  /*1c70*/  LOP3.LUT R0, R0, 0xffff, RZ, 0xc0, !PT ;  /* 0x0000ffff00007812 */ /* 0x000fc400078ec0ff */
[C---:B------:R-:W-:Y:S02]  /*1c80*/  IADD3.X R25, PT, PT, R19.reuse, UR5, RZ, P0, !PT ;  /* 0x0000000513197c10 */ /* 0x040fe400087fe4ff */
        /* <DEDUP_REMOVED lines=10> */
.L_x_17:
[----:B------:R-:W-:Y:S05]  /*1d30*/  BSYNC.RECONVERGENT B0 ;  /* 0x0000000000007941 */ /* 0x000fea0003800200 */
.L_x_10:
[----:B------:R-:W-:Y:S01]  /*1d40*/  BAR.SYNC.DEFER_BLOCKING 0x0 ;  /* 0x0000000000007b1d */ /* 0x000fe20000010000 */
[----:B------:R-:W-:-:S13]  /*1d50*/  ISETP.NE.AND P0, PT, R38, R11, PT ;  /* 0x0000000b2600720c */ /* 0x000fda0003f05270 */
[----:B------:R-:W-:Y:S05]  /*1d60*/  @P0 BRA `(.L_x_18) ;  /* 0xffffffec00800947 */ /* 0x000fea000383ffff */
.L_x_9:
[----:B------:R-:W2:Y:S01]  /*1d70*/  S2UR UR7, SR_CgaCtaId ;  /* 0x00000000000779c3 */ /* 0x000ea20000008800 */
[----:B------:R-:W-:Y:S01]  /*1d80*/  UMOV UR4, 0x400 ;  /* 0x0000040000047882 */ /* 0x000fe20000000000 */
[----:B------:R-:W-:Y:S01]  /*1d90*/  ISETP.NE.AND P0, PT, R7, RZ, PT ;  /* 0x000000ff0700720c */ /* 0x000fe20003f05270 */
[----:B------:R-:W-:Y:S02]  /*1da0*/  UIADD3 UR5, UPT, UPT, UR4, 0x200, URZ ;  /* 0x0000020004057890 */ /* 0x000fe4000fffe0ff */
[----:B------:R-:W-:Y:S02]  /*1db0*/  UIADD3 UR6, UPT, UPT, UR4, 0x600, URZ ;  /* 0x0000060004067890 */ /* 0x000fe4000fffe0ff */
[----:B--2---:R-:W-:Y:S02]  /*1dc0*/  ULEA UR4, UR7, UR4, 0x18 ;  /* 0x0000000407047291 */ /* 0x004fe4000f8ec0ff */
[----:B------:R-:W-:Y:S02]  /*1dd0*/  ULEA UR5, UR7, UR5, 0x18 ;  /* 0x0000000507057291 */ /* 0x000fe4000f8ec0ff */
[----:B------:R-:W-:-:S02]  /*1de0*/  ULEA UR6, UR7, UR6, 0x18 ;  /* 0x0000000607067291 */ /* 0x000fc4000f8ec0ff */
[C---:B------:R-:W-:Y:S02]  /*1df0*/  LEA R3, R7.reuse, UR4, 0x1 ;  /* 0x0000000407037c11 */ /* 0x040fe4000f8e08ff */
[C---:B------:R-:W-:Y:S02]  /*1e00*/  LEA R5, R7.reuse, UR5, 0x2 ;  /* 0x0000000507057c11 */ /* 0x040fe4000f8e10ff */
[----:B------:R-:W-:Y:S01]  /*1e10*/  LEA R0, R7, UR6, 0x2 ;  /* 0x0000000607007c11 */ /* 0x000fe2000f8e10ff */
[----:B------:R2:W-:Y:S04]  /*1e20*/  STS.U16 [R3], R46 ;  /* 0x0000002e03007388 */ /* 0x0005e80000000400 */
[----:B------:R2:W-:Y:S04]  /*1e30*/  STS [R5], R14 ;  /* 0x0000000e05007388 */ /* 0x0005e80000000800 */
[----:B------:R2:W-:Y:S01]  /*1e40*/  STS [R0], R13 ;  /* 0x0000000d00007388 */ /* 0x0005e20000000800 */
[----:B------:R-:W-:Y:S06]  /*1e50*/  BAR.SYNC.DEFER_BLOCKING 0x0 ;  /* 0x0000000000007b1d */ /* 0x000fec0000010000 */
[----:B------:R-:W-:Y:S05]  /*1e60*/  @P0 EXIT ;  /* 0x000000000000094d */ /* 0x000fea0003800000 */
[----:B--2---:R-:W2:Y:S04]  /*1e70*/  LDS.64 R4, [UR4] ;  /* 0x00000004ff047984 */ /* 0x004ea80008000a00 */
[----:B------:R-:W3:Y:S01]  /*1e80*/  LDS.64 R6, [UR4+0x8] ;  /* 0x00000804ff067984 */ /* 0x000ee20008000a00 */
[C---:B--2---:R-:W-:Y:S02]  /*1e90*/  PRMT R0, R4.reuse, 0x7610, R0 ;  /* 0x0000761004007816 */ /* 0x044fe40000000000 */
[----:B------:R-:W-:Y:S02]  /*1ea0*/  PRMT R12, R4, 0x7632, R12 ;  /* 0x00007632040c7816 */ /* 0x000fe4000000000c */
[----:B------:R-:W-:Y:S02]  /*1eb0*/  VIMNMX.S16x2 R10, PT, PT, R0, RZ, !PT ;  /* 0x000000ff000a7248 */ /* 0x000fe40007fe0300 */
[----:B-1----:R-:W-:-:S02]  /*1ec0*/  PRMT R18, R5, 0x7610, R18 ;  /* 0x0000761005127816 */ /* 0x002fc40000000012 */
[C---:B------:R-:W-:Y:S02]  /*1ed0*/  VIMNMX.S16x2 R14, PT, PT, R12.reuse, R10, !PT ;  /* 0x0000000a0c0e7248 */ /* 0x040fe40007fe0300 */
[----:B------:R-:W-:Y:S02]  /*1ee0*/  PRMT R12, R12, 0x9910, RZ ;  /* 0x000099100c0c7816 */ /* 0x000fe400000000ff */
[----:B------:R-:W-:Y:S02]  /*1ef0*/  PRMT R0, R0, 0x9910, RZ ;  /* 0x0000991000007816 */ /* 0x000fe400000000ff */
[----:B------:R-:W-:Y:S02]  /*1f00*/  VIMNMX.S16x2 R20, PT, PT, R18, R14, !PT ;  /* 0x0000000e12147248 */ /* 0x000fe40007fe0300 */
[----:B------:R-:W-:Y:S02]  /*1f10*/  PRMT R8, R5, 0x7632, R8 ;  /* 0x0000763205087816 */ /* 0x000fe40000000008 */
[----:B------:R-:W-:Y:S01]  /*1f20*/  PRMT R3, R10, 0x9910, RZ ;  /* 0x000099100a037816 */ /* 0x000fe200000000ff */
[----:B------:R-:W-:Y:S01]  /*1f30*/  IMAD.MOV.U32 R10, RZ, RZ, R12 ;  /* 0x000000ffff0a7224 */ /* 0x000fe200078e000c */
[----:B------:R-:W-:Y:S01]  /*1f40*/  ISETP.GT.AND P1, PT, R0, RZ, PT ;  /* 0x000000ff0000720c */ /* 0x000fe20003f24270 */
[----:B------:R-:W1:Y:S01]  /*1f50*/  LDS.64 R4, [UR4+0x10] ;  /* 0x00001004ff047984 */ /* 0x000e620008000a00 */
[----:B------:R-:W-:-:S02]  /*1f60*/  PRMT R18, R18, 0x9910, RZ ;  /* 0x0000991012127816 */ /* 0x000fc400000000ff */
[----:B------:R-:W-:Y:S02]  /*1f70*/  PRMT R14, R14, 0x9910, RZ ;  /* 0x000099100e0e7816 */ /* 0x000fe400000000ff */
[----:B------:R-:W-:Y:S02]  /*1f80*/  VIMNMX.S16x2 R16, PT, PT, R8, R20, !PT ;  /* 0x0000001408107248 */ /* 0x000fe40007fe0300 */
[----:B---3--:R-:W-:Y:S02]  /*1f90*/  PRMT R0, R6, 0x7610, R0 ;  /* 0x0000761006007816 */ /* 0x008fe40000000000 */
[----:B------:R-:W-:Y:S01]  /*1fa0*/  ISETP.GT.AND P6, PT, R10, R3, PT ;  /* 0x000000030a00720c */ /* 0x000fe20003fc4270 */
[----:B------:R-:W-:Y:S01]  /*1fb0*/  IMAD.MOV.U32 R10, RZ, RZ, R18 ;  /* 0x000000ffff0a7224 */ /* 0x000fe200078e0012 */
[----:B------:R-:W-:Y:S01]  /*1fc0*/  VIMNMX.S16x2 R9, PT, PT, R0, R16, !PT ;  /* 0x0000001000097248 */ /* 0x000fe20007fe0300 */
[----:B------:R-:W-:Y:S01]  /*1fd0*/  IMAD.MOV.U32 R3, RZ, RZ, R14 ;  /* 0x000000ffff037224 */ /* 0x000fe200078e000e */
[----:B------:R-:W-:Y:S01]  /*1fe0*/  PRMT R24, R6, 0x7632, R24 ;  /* 0x0000763206187816 */ /* 0x000fe20000000018 */
[----:B------:R-:W2:Y:S01]  /*1ff0*/  LDS.128 R12, [UR4+0x200] ;  /* 0x00020004ff0c7984 */ /* 0x000ea20008000c00 */
[----:B------:R-:W-:-:S02]  /*2000*/  PRMT R18, R9, 0x7610, R18 ;  /* 0x0000761009127816 */ /* 0x000fc40000000012 */
[----:B------:R-:W-:Y:S02]  /*2010*/  ISETP.GT.AND P2, PT, R10, R3, PT ;  /* 0x000000030a00720c */ /* 0x000fe40003f44270 */
[----:B------:R-:W-:Y:S02]  /*2020*/  PRMT R6, R8, 0x9910, RZ ;  /* 0x0000991008067816 */ /* 0x000fe400000000ff */
[----:B------:R-:W3:Y:S01]  /*2030*/  LDS.128 R8, [UR4+0x600] ;  /* 0x00060004ff087984 */ /* 0x000ee20008000c00 */
[----:B------:R-:W-:Y:S02]  /*2040*/  PRMT R3, R20, 0x9910, RZ ;  /* 0x0000991014037816 */ /* 0x000fe400000000ff */
[C---:B0-----:R-:W-:Y:S01]  /*2050*/  VIMNMX.S16x2 R28, PT, PT, R24.reuse, R18, !PT ;  /* 0x00000012181c7248 */ /* 0x041fe20007fe0300 */
[----:B------:R-:W0:Y:S01]  /*2060*/  LDS.128 R20, [UR4+0x210] ;  /* 0x00021004ff147984 */ /* 0x000e220008000c00 */
[----:B------:R-:W-:Y:S02]  /*2070*/  PRMT R17, R24, 0x9910, RZ ;  /* 0x0000991018117816 */ /* 0x000fe400000000ff */
[----:B------:R-:W-:Y:S01]  /*2080*/  PRMT R30, R7, 0x7610, R30 ;  /* 0x00007610071e7816 */ /* 0x000fe2000000001e */
[----:B------:R-:W4:Y:S01]  /*2090*/  LDS.128 R24, [UR4+0x610] ;  /* 0x00061004ff187984 */ /* 0x000f220008000c00 */
[----:B------:R-:W-:-:S02]  /*20a0*/  ISETP.GT.AND P3, PT, R6, R3, PT ;  /* 0x000000030600720c */ /* 0x000fc40003f64270 */
[----:B------:R-:W-:Y:S02]  /*20b0*/  PRMT R3, R16, 0x9910, RZ ;  /* 0x0000991010037816 */ /* 0x000fe400000000ff */
[----:B------:R-:W-:Y:S02]  /*20c0*/  PRMT R6, R7, 0x7632, R6 ;  /* 0x0000763207067816 */ /* 0x000fe40000000006 */
[----:B------:R-:W-:Y:S02]  /*20d0*/  VIMNMX.S16x2 R16, PT, PT, R30, R28, !PT ;  /* 0x0000001c1e107248 */ /* 0x000fe40007fe0300 */
[----:B------:R-:W-:Y:S02]  /*20e0*/  PRMT R19, R28, 0x9910, RZ ;  /* 0x000099101c137816 */ /* 0x000fe400000000ff */
[----:B------:R-:W-:Y:S01]  /*20f0*/  PRMT R0, R0, 0x9910, RZ ;  /* 0x0000991000007816 */ /* 0x000fe200000000ff */
[----:B------:R-:W5:Y:S01]  /*2100*/  LDS.64 R28, [UR4+0x18] ;  /* 0x00001804ff1c7984 */ /* 0x000f620008000a00 */
[----:B------:R-:W-:-:S02]  /*2110*/  VIMNMX.S16x2 R31, PT, PT, R6, R16, !PT ;  /* 0x00000010061f7248 */ /* 0x000fc40007fe0300 */
[----:B------:R-:W-:Y:S01]  /*2120*/  PRMT R32, R30, 0x9910, RZ ;  /* 0x000099101e207816 */ /* 0x000fe200000000ff */
[----:B------:R-:W-:Y:S01]  /*2130*/  IMAD.MOV.U32 R30, RZ, RZ, R17 ;  /* 0x000000ffff1e7224 */ /* 0x000fe200078e0011 */
[----:B------:R-:W-:Y:S01]  /*2140*/  PRMT R7, R18, 0x9910, RZ ;  /* 0x0000991012077816 */ /* 0x000fe200000000ff */
[--C-:B------:R-:W-:Y:S01]  /*2150*/  IMAD.MOV.U32 R18, RZ, RZ, R0.reuse ;  /* 0x000000ffff127224 */ /* 0x100fe200078e0000 */
[----:B------:R-:W-:Y:S01]  /*2160*/  PRMT R0, R31, 0x7610, R0 ;  /* 0x000076101f007816 */ /* 0x000fe20000000000 */
[----:B------:R-:W-:Y:S01]  /*2170*/  IMAD.MOV.U32 R17, RZ, RZ, R19 ;  /* 0x000000ffff117224 */ /* 0x000fe200078e0013 */
[----:B------:R-:W-:Y:S02]  /*2180*/  ISETP.GT.AND P5, PT, R30, R7, PT ;  /* 0x000000071e00720c */ /* 0x000fe40003fa4270 */
[----:B-1----:R-:W-:Y:S02]  /*2190*/  VIMNMX.S16x2 R7, PT, PT, R4, R0, !PT ;  /* 0x0000000004077248 */ /* 0x002fe40007fe0300 */
[----:B------:R-:W-:-:S02]  /*21a0*/  ISETP.GT.AND P4, PT, R18, R3, PT ;  /* 0x000000031200720c */ /* 0x000fc40003f84270 */
[----:B------:R-:W-:Y:S02]  /*21b0*/  PRMT R3, R16, 0x9910, RZ ;  /* 0x0000991010037816 */ /* 0x000fe400000000ff */
[----:B------:R-:W-:Y:S02]  /*21c0*/  PRMT R18, R4, 0x7632, R18 ;  /* 0x0000763204127816 */ /* 0x000fe40000000012 */
[----:B------:R-:W-:Y:S02]  /*21d0*/  PRMT R16, R7, 0x7610, R16 ;  /* 0x0000761007107816 */ /* 0x000fe40000000010 */
[----:B------:R-:W-:Y:S02]  /*21e0*/  PRMT R6, R6, 0x9910, RZ ;  /* 0x0000991006067816 */ /* 0x000fe400000000ff */
[----:B--2---:R-:W-:Y:S02]  /*21f0*/  @!P6 SEL R13, R12, 0xffffffff, P1 ;  /* 0xffffffff0c0de807 */ /* 0x004fe40000800000 */
[----:B------:R-:W-:-:S02]  /*2200*/  VIMNMX.S16x2 R7, PT, PT, R18, R16, !PT ;  /* 0x0000001012077248 */ /* 0x000fc40007fe0300 */
[----:B---3--:R-:W-:Y:S02]  /*2210*/  @!P6 SEL R9, R8, 0xffffffff, P1 ;  /* 0xffffffff0809e807 */ /* 0x008fe40000800000 */
[----:B------:R-:W-:Y:S02]  /*2220*/  @!P3 SEL R15, R14, R13, P2 ;  /* 0x0000000d0e0fb207 */ /* 0x000fe40001000000 */
[----:B------:R-:W-:Y:S02]  /*2230*/  ISETP.GT.AND P1, PT, R6, R3, PT ;  /* 0x000000030600720c */ /* 0x000fe40003f24270 */
[----:B------:R-:W-:Y:S02]  /*2240*/  PRMT R8, R5, 0x7610, R8 ;  /* 0x0000761005087816 */ /* 0x000fe40000000008 */
[----:B------:R-:W-:Y:S02]  /*2250*/  PRMT R6, R7, 0x7610, R6 ;  /* 0x0000761007067816 */ /* 0x000fe40000000006 */
[----:B0-----:R-:W-:-:S02]  /*2260*/  @!P5 SEL R21, R20, R15, P4 ;  /* 0x0000000f1415d207 */ /* 0x001fc40002000000 */
[----:B------:R-:W-:Y:S01]  /*2270*/  VIMNMX.S16x2 R7, PT, PT, R8, R6, !PT ;  /* 0x0000000608077248 */ /* 0x000fe20007fe0300 */
[----:B------:R-:W0:Y:S01]  /*2280*/  LDS.128 R12, [UR4+0x220] ;  /* 0x00022004ff0c7984 */ /* 0x000e220008000c00 */
[----:B------:R-:W-:Y:S02]  /*2290*/  @!P3 SEL R11, R10, R9, P2 ;  /* 0x000000090a0bb207 */ /* 0x000fe40001000000 */
[----:B------:R-:W-:Y:S02]  /*22a0*/  PRMT R30, R18, 0x9910, RZ ;  /* 0x00009910121e7816 */ /* 0x000fe400000000ff */
[----:B------:R-:W-:Y:S02]  /*22b0*/  PRMT R3, R16, 0x9910, RZ ;  /* 0x0000991010037816 */ /* 0x000fe400000000ff */
[----:B------:R-:W-:Y:S02]  /*22c0*/  PRMT R20, R5, 0x7632, R20 ;  /* 0x0000763205147816 */ /* 0x000fe40000000014 */
[----:B------:R-:W-:-:S02]  /*22d0*/  PRMT R10, R7, 0x7610, R10 ;  /* 0x00007610070a7816 */ /* 0x000fc4000000000a */
[----:B------:R-:W-:Y:S02]  /*22e0*/  ISETP.GT.AND P0, PT, R32, R17, PT ;  /* 0x000000112000720c */ /* 0x000fe40003f04270 */
[----:B----4-:R-:W-:Y:S01]  /*22f0*/  @!P5 SEL R25, R24, R11, P4 ;  /* 0x0000000b1819d207 */ /* 0x010fe20002000000 */
[----:B------:R-:W1:Y:S01]  /*2300*/  LDS.128 R16, [UR4+0x620] ;  /* 0x00062004ff107984 */ /* 0x000e620008000c00 */
[----:B------:R-:W-:Y:S02]  /*2310*/  ISETP.GT.AND P5, PT, R30, R3, PT ;  /* 0x000000031e00720c */ /* 0x000fe40003fa4270 */
[----:B------:R-:W-:Y:S01]  /*2320*/  PRMT R3, R0, 0x9910, RZ ;  /* 0x0000991000037816 */ /* 0x000fe200000000ff */
[----:B------:R-:W-:Y:S01]  /*2330*/  LDS.64 R30, [UR4+0x20] ;  /* 0x00002004ff1e7984 */ /* 0x000fe20008000a00 */
[----:B------:R-:W-:Y:S02]  /*2340*/  PRMT R5, R4, 0x9910, RZ ;  /* 0x0000991004057816 */ /* 0x000fe400000000ff */
[----:B------:R-:W-:-:S02]  /*2350*/  VIMNMX.S16x2 R0, PT, PT, R20, R10, !PT ;  /* 0x0000000a14007248 */ /* 0x000fc40007fe0300 */
[----:B------:R-:W-:Y:S01]  /*2360*/  PRMT R7, R6, 0x9910, RZ ;  /* 0x0000991006077816 */ /* 0x000fe200000000ff */
[----:B------:R-:W-:Y:S01]  /*2370*/  IMAD.MOV.U32 R6, RZ, RZ, R5 ;  /* 0x000000ffff067224 */ /* 0x000fe200078e0005 */
[----:B------:R-:W-:Y:S02]  /*2380*/  PRMT R20, R20, 0x9910, RZ ;  /* 0x0000991014147816 */ /* 0x000fe400000000ff */
[----:B------:R-:W-:Y:S01]  /*2390*/  PRMT R9, R10, 0x9910, RZ ;  /* 0x000099100a097816 */ /* 0x000fe200000000ff */
[----:B------:R-:W-:Y:S01]  /*23a0*/  IMAD.MOV.U32 R5, RZ, RZ, R7 ;  /* 0x000000ffff057224 */ /* 0x000fe200078e0007 */
[----:B------:R-:W-:Y:S01]  /*23b0*/  PRMT R8, R8, 0x9910, RZ ;  /* 0x0000991008087816 */ /* 0x000fe200000000ff */
[----:B------:R-:W-:Y:S01]  /*23c0*/  IMAD.MOV.U32 R10, RZ, RZ, R20 ;  /* 0x000000ffff0a7224 */ /* 0x000fe200078e0014 */
[----:B-----5:R-:W-:Y:S01]  /*23d0*/  VIMNMX.S16x2 R11, PT, PT, R28, R0, !PT ;  /* 0x000000001c0b7248 */ /* 0x020fe20007fe0300 */
[----:B------:R-:W-:Y:S01]  /*23e0*/  IMAD.MOV.U32 R7, RZ, RZ, R9 ;  /* 0x000000ffff077224 */ /* 0x000fe200078e0009 */
[----:B------:R-:W-:-:S02]  /*23f0*/  ISETP.GT.AND P2, PT, R8, R5, PT ;  /* 0x000000050800720c */ /* 0x000fc40003f44270 */
[----:B------:R-:W-:Y:S02]  /*2400*/  PRMT R20, R11, 0x7610, R20 ;  /* 0x000076100b147816 */ /* 0x000fe40000000014 */
[----:B------:R-:W-:Y:S02]  /*2410*/  ISETP.GT.AND P3, PT, R10, R7, PT ;  /* 0x000000070a00720c */ /* 0x000fe40003f64270 */
[----:B------:R-:W2:Y:S01]  /*2420*/  LDS.128 R8, [UR4+0x230] ;  /* 0x00023004ff087984 */ /* 0x000ea20008000c00 */
[----:B------:R-:W-:Y:S02]  /*2430*/  PRMT R4, R28, 0x7632, R4 ;  /* 0x000076321c047816 */ /* 0x000fe40000000004 */
[----:B------:R-:W-:Y:S02]  /*2440*/  ISETP.GT.AND P4, PT, R6, R3, PT ;  /* 0x000000030600720c */ /* 0x000fe40003f84270 */
[C---:B------:R-:W-:Y:S02]  /*2450*/  VIMNMX.S16x2 R32, PT, PT, R4.reuse, R20, !PT ;  /* 0x0000001404207248 */ /* 0x040fe40007fe0300 */
[----:B------:R-:W-:-:S02]  /*2460*/  PRMT R24, R4, 0x9910, RZ ;  /* 0x0000991004187816 */ /* 0x000fc400000000ff */
[----:B------:R-:W-:Y:S01]  /*2470*/  @!P1 SEL R23, R22, R21, P0 ;  /* 0x0000001516179207 */ /* 0x000fe20000000000 */
[----:B------:R-:W3:Y:S01]  /*2480*/  LDS.128 R4, [UR4+0x630] ;  /* 0x00063004ff047984 */ /* 0x000ee20008000c00 */
[----:B------:R-:W-:Y:S02]  /*2490*/  PRMT R3, R20, 0x9910, RZ ;  /* 0x0000991014037816 */ /* 0x000fe400000000ff */
[----:B------:R-:W-:Y:S02]  /*24a0*/  PRMT R22, R29, 0x7610, R22 ;  /* 0x000076101d167816 */ /* 0x000fe40000000016 */
[----:B------:R-:W-:Y:S02]  /*24b0*/  PRMT R20, R32, 0x7610, R20 ;  /* 0x0000761020147816 */ /* 0x000fe40000000014 */
[----:B0-----:R-:W-:Y:S01]  /*24c0*/  @!P5 SEL R13, R12, R23, P4 ;  /* 0x000000170c0dd207 */ /* 0x001fe20002000000 */
[----:B------:R-:W-:Y:S01]  /*24d0*/  IMAD.MOV.U32 R12, RZ, RZ, R24 ;  /* 0x000000ffff0c7224 */ /* 0x000fe200078e0018 */
[----:B------:R-:W-:Y:S01]  /*24e0*/  @!P1 SEL R27, R26, R25, P0 ;  /* 0x000000191a1b9207 */ /* 0x000fe20000000000 */
[----:B------:R-:W0:Y:S01]  /*24f0*/  LDS.64 R32, [UR4+0x28] ;  /* 0x00002804ff207984 */ /* 0x000e220008000a00 */
[----:B------:R-:W-:-:S02]  /*2500*/  VIMNMX.S16x2 R21, PT, PT, R22, R20, !PT ;  /* 0x0000001416157248 */ /* 0x000fc40007fe0300 */
[----:B-1----:R-:W-:Y:S02]  /*2510*/  @!P5 SEL R17, R16, R27, P4 ;  /* 0x0000001b1011d207 */ /* 0x002fe40002000000 */
[----:B------:R-:W-:Y:S02]  /*2520*/  ISETP.GT.AND P5, PT, R12, R3, PT ;  /* 0x000000030c00720c */ /* 0x000fe40003fa4270 */
[----:B------:R-:W-:Y:S02]  /*2530*/  PRMT R16, R29, 0x7632, R16 ;  /* 0x000076321d107816 */ /* 0x000fe40000000010 */
[----:B------:R-:W-:Y:S02]  /*2540*/  PRMT R12, R21, 0x7610, R12 ;  /* 0x00007610150c7816 */ /* 0x000fe4000000000c */
[----:B------:R-:W-:Y:S02]  /*2550*/  PRMT R20, R20, 0x9910, RZ ;  /* 0x0000991014147816 */ /* 0x000fe400000000ff */
[----:B------:R-:W-:-:S02]  /*2560*/  PRMT R0, R0, 0x9910, RZ ;  /* 0x0000991000007816 */ /* 0x000fc400000000ff */
[----:B------:R-:W-:Y:S02]  /*2570*/  PRMT R3, R28, 0x9910, RZ ;  /* 0x000099101c037816 */ /* 0x000fe400000000ff */
[----:B------:R-:W-:Y:S01]  /*2580*/  PRMT R21, R22, 0x9910, RZ ;  /* 0x0000991016157816 */ /* 0x000fe200000000ff */
[----:B------:R-:W-:Y:S01]  /*2590*/  LDS.64 R28, [UR4+0x30] ;  /* 0x00003004ff1c7984 */ /* 0x000fe20008000a00 */
[C---:B------:R-:W-:Y:S02]  /*25a0*/  VIMNMX.S16x2 R22, PT, PT, R16.reuse, R12, !PT ;  /* 0x0000000c10167248 */ /* 0x040fe40007fe0300 */
[----:B------:R-:W-:Y:S02]  /*25b0*/  PRMT R23, R16, 0x9910, RZ ;  /* 0x0000991010177816 */ /* 0x000fe400000000ff */
[----:B------:R-:W-:Y:S01]  /*25c0*/  PRMT R16, R12, 0x9910, RZ ;  /* 0x000099100c107816 */ /* 0x000fe200000000ff */
[----:B------:R-:W-:Y:S01]  /*25d0*/  IMAD.MOV.U32 R12, RZ, RZ, R20 ;  /* 0x000000ffff0c7224 */ /* 0x000fe200078e0014 */
[----:B------:R-:W-:-:S02]  /*25e0*/  @!P3 SEL R15, R14, R13, P2 ;  /* 0x0000000d0e0fb207 */ /* 0x000fc40001000000 */
[----:B------:R-:W-:Y:S01]  /*25f0*/  ISETP.GT.AND P4, PT, R3, R0, PT ;  /* 0x000000000300720c */ /* 0x000fe20003f84270 */
[--C-:B------:R-:W-:Y:S01]  /*2600*/  IMAD.MOV.U32 R20, RZ, RZ, R16.reuse ;  /* 0x000000ffff147224 */ /* 0x100fe200078e0010 */
[----:B------:R-:W-:Y:S02]  /*2610*/  ISETP.GT.AND P0, PT, R21, R12, PT ;  /* 0x0000000c1500720c */ /* 0x000fe40003f04270 */
[----:B--2---:R-:W-:Y:S02]  /*2620*/  @!P5 SEL R9, R8, R15, P4 ;  /* 0x0000000f0809d207 */ /* 0x004fe40002000000 */
[----:B------:R-:W1:Y:S01]  /*2630*/  LDS.128 R12, [UR4+0x240] ;  /* 0x00024004ff0c7984 */ /* 0x000e620008000c00 */
[----:B------:R-:W-:Y:S02]  /*2640*/  PRMT R16, R22, 0x7610, R16 ;  /* 0x0000761016107816 */ /* 0x000fe40000000010 */
[----:B------:R-:W-:Y:S02]  /*2650*/  ISETP.GT.AND P1, PT, R23, R20, PT ;  /* 0x000000141700720c */ /* 0x000fe40003f24270 */
[----:B------:R-:W-:-:S02]  /*2660*/  VIMNMX.S16x2 R0, PT, PT, R30, R16, !PT ;  /* 0x000000101e007248 */ /* 0x000fc40007fe0300 */
[----:B------:R-:W-:Y:S02]  /*2670*/  @!P3 SEL R19, R18, R17, P2 ;  /* 0x000000111213b207 */ /* 0x000fe40001000000 */
[----:B------:R-:W-:Y:S02]  /*2680*/  PRMT R20, R30, 0x7632, R20 ;  /* 0x000076321e147816 */ /* 0x000fe40000000014 */
[----:B------:R-:W-:Y:S02]  /*2690*/  PRMT R18, R0, 0x7610, R18 ;  /* 0x0000761000127816 */ /* 0x000fe40000000012 */
[----:B------:R-:W-:Y:S02]  /*26a0*/  PRMT R30, R30, 0x9910, RZ ;  /* 0x000099101e1e7816 */ /* 0x000fe400000000ff */
[C---:B------:R-:W-:Y:S02]  /*26b0*/  VIMNMX.S16x2 R8, PT, PT, R20.reuse, R18, !PT ;  /* 0x0000001214087248 */ /* 0x040fe40007fe0300 */
[----:B------:R-:W-:-:S02]  /*26c0*/  PRMT R24, R20, 0x9910, RZ ;  /* 0x0000991014187816 */ /* 0x000fc400000000ff */
[C---:B------:R-:W-:Y:S01]  /*26d0*/  PRMT R0, R31.reuse, 0x7610, R0 ;  /* 0x000076101f007816 */ /* 0x040fe20000000000 */
[----:B------:R-:W2:Y:S01]  /*26e0*/  LDS.128 R20, [UR4+0x640] ;  /* 0x00064004ff147984 */ /* 0x000ea20008000c00 */
[----:B------:R-:W-:Y:S01]  /*26f0*/  PRMT R17, R18, 0x9910, RZ ;  /* 0x0000991012117816 */ /* 0x000fe200000000ff */
[----:B------:R-:W-:Y:S01]  /*2700*/  IMAD.MOV.U32 R18, RZ, RZ, R30 ;  /* 0x000000ffff127224 */ /* 0x000fe200078e001e */
[----:B---3--:R-:W-:Y:S02]  /*2710*/  @!P5 SEL R5, R4, R19, P4 ;  /* 0x000000130405d207 */ /* 0x008fe40002000000 */
[----:B------:R-:W-:Y:S02]  /*2720*/  PRMT R3, R16, 0x9910, RZ ;  /* 0x0000991010037816 */ /* 0x000fe400000000ff */
[----:B------:R-:W-:Y:S02]  /*2730*/  PRMT R4, R31, 0x7632, R4 ;  /* 0x000076321f047816 */ /* 0x000fe40000000004 */
[----:B------:R-:W-:Y:S01]  /*2740*/  VIMNMX.S16x2 R16, PT, PT, R0, R8, !PT ;  /* 0x0000000800107248 */ /* 0x000fe20007fe0300 */
[----:B------:R-:W-:Y:S01]  /*2750*/  LDS.64 R30, [UR4+0x38] ;  /* 0x00003804ff1e7984 */ /* 0x000fe20008000a00 */
[----:B------:R-:W-:-:S02]  /*2760*/  ISETP.GT.AND P4, PT, R18, R3, PT ;  /* 0x000000031200720c */ /* 0x000fc40003f84270 */
[----:B------:R-:W-:Y:S02]  /*2770*/  ISETP.GT.AND P5, PT, R24, R17, PT ;  /* 0x000000111800720c */ /* 0x000fe40003fa4270 */
[----:B------:R-:W-:Y:S01]  /*2780*/  VIMNMX.S16x2 R3, PT, PT, R4, R16, !PT ;  /* 0x0000001004037248 */ /* 0x000fe20007fe0300 */
[----:B------:R-:W-:Y:S01]  /*2790*/  LDS.128 R24, [UR4+0x250] ;  /* 0x00025004ff187984 */ /* 0x000fe20008000c00 */
[----:B------:R-:W-:Y:S02]  /*27a0*/  PRMT R17, R0, 0x9910, RZ ;  /* 0x0000991000117816 */ /* 0x000fe400000000ff */
[----:B------:R-:W-:Y:S02]  /*27b0*/  PRMT R19, R4, 0x9910, RZ ;  /* 0x0000991004137816 */ /* 0x000fe400000000ff */
[----:B------:R-:W-:Y:S01]  /*27c0*/  PRMT R0, R3, 0x7610, R0 ;  /* 0x0000761003007816 */ /* 0x000fe20000000000 */
[----:B------:R-:W-:Y:S01]  /*27d0*/  IMAD.MOV.U32 R4, RZ, RZ, R17 ;  /* 0x000000ffff047224 */ /* 0x000fe200078e0011 */
[----:B------:R-:W-:Y:S01]  /*27e0*/  PRMT R3, R8, 0x9910, RZ ;  /* 0x0000991008037816 */ /* 0x000fe200000000ff */
[----:B------:R-:W-:Y:S01]  /*27f0*/  IMAD.MOV.U32 R17, RZ, RZ, R19 ;  /* 0x000000ffff117224 */ /* 0x000fe200078e0013 */
[----:B------:R-:W-:-:S02]  /*2800*/  PRMT R8, R16, 0x9910, RZ ;  /* 0x0000991010087816 */ /* 0x000fc400000000ff */
[C---:B0-----:R-:W-:Y:S02]  /*2810*/  VIMNMX.S16x2 R16, PT, PT, R32.reuse, R0, !PT ;  /* 0x0000000020107248 */ /* 0x041fe40007fe0300 */
[----:B------:R-:W-:Y:S02]  /*2820*/  PRMT R18, R32, 0x7632, R18 ;  /* 0x0000763220127816 */ /* 0x000fe40000000012 */
[----:B------:R-:W-:Y:S02]  /*2830*/  @!P1 SEL R11, R10, R9, P0 ;  /* 0x000000090a0b9207 */ /* 0x000fe40000000000 */
[----:B------:R-:W-:Y:S02]  /*2840*/  ISETP.GT.AND P2, PT, R4, R3, PT ;  /* 0x000000030400720c */ /* 0x000fe40003f44270 */
[----:B-1----:R-:W-:Y:S02]  /*2850*/  @!P5 SEL R13, R12, R11, P4 ;  /* 0x0000000b0c0dd207 */ /* 0x002fe40002000000 */
[----:B------:R-:W-:-:S02]  /*2860*/  VIMNMX.S16x2 R4, PT, PT, R18, R16, !PT ;  /* 0x0000001012047248 */ /* 0x000fc40007fe0300 */
[----:B------:R-:W-:Y:S02]  /*2870*/  ISETP.GT.AND P3, PT, R17, R8, PT ;  /* 0x000000081100720c */ /* 0x000fe40003f64270 */
[----:B------:R-:W-:Y:S02]  /*2880*/  PRMT R12, R18, 0x9910, RZ ;  /* 0x00009910120c7816 */ /* 0x000fe400000000ff */
[----:B------:R-:W-:Y:S02]  /*2890*/  PRMT R3, R16, 0x9910, RZ ;  /* 0x0000991010037816 */ /* 0x000fe400000000ff */
[----:B------:R-:W0:Y:S01]  /*28a0*/  LDS.128 R16, [UR4+0x650] ;  /* 0x00065004ff107984 */ /* 0x000e220008000c00 */
[----:B------:R-:W-:Y:S02]  /*28b0*/  PRMT R8, R33, 0x7610, R8 ;  /* 0x0000761021087816 */ /* 0x000fe40000000008 */
[----:B------:R-:W-:Y:S02]  /*28c0*/  @!P1 SEL R7, R6, R5, P0 ;  /* 0x0000000506079207 */ /* 0x000fe40000000000 */
[----:B------:R-:W-:-:S02]  /*28d0*/  VIMNMX.S16x2 R9, PT, PT, R8, R4, !PT ;  /* 0x0000000408097248 */ /* 0x000fc40007fe0300 */
[----:B------:R-:W-:Y:S02]  /*28e0*/  PRMT R10, R33, 0x7632, R10 ;  /* 0x00007632210a7816 */ /* 0x000fe4000000000a */
[----:B------:R-:W-:Y:S02]  /*28f0*/  PRMT R6, R9, 0x7610, R6 ;  /* 0x0000761009067816 */ /* 0x000fe40000000006 */
[----:B--2---:R-:W-:Y:S02]  /*2900*/  @!P5 SEL R21, R20, R7, P4 ;  /* 0x000000071415d207 */ /* 0x004fe40002000000 */
[----:B------:R-:W-:Y:S02]  /*2910*/  ISETP.GT.AND P5, PT, R12, R3, PT ;  /* 0x000000030c00720c */ /* 0x000fe40003fa4270 */
[----:B------:R-:W-:Y:S02]  /*2920*/  PRMT R3, R0, 0x9910, RZ ;  /* 0x0000991000037816 */ /* 0x000fe400000000ff */
[----:B------:R-:W-:-:S02]  /*2930*/  PRMT R32, R32, 0x9910, RZ ;  /* 0x0000991020207816 */ /* 0x000fc400000000ff */
[----:B------:R-:W-:Y:S02]  /*2940*/  VIMNMX.S16x2 R0, PT, PT, R10, R6, !PT ;  /* 0x000000060a007248 */ /* 0x000fe40007fe0300 */
[----:B------:R-:W-:Y:S02]  /*2950*/  PRMT R8, R8, 0x9910, RZ ;  /* 0x0000991008087816 */ /* 0x000fe400000000ff */
[----:B------:R-:W-:Y:S02]  /*2960*/  PRMT R10, R10, 0x9910, RZ ;  /* 0x000099100a0a7816 */ /* 0x000fe400000000ff */
[----:B------:R-:W-:Y:S02]  /*2970*/  PRMT R5, R4, 0x9910, RZ ;  /* 0x0000991004057816 */ /* 0x000fe400000000ff */
[----:B------:R-:W-:Y:S01]  /*2980*/  PRMT R7, R6, 0x9910, RZ ;  /* 0x0000991006077816 */ /* 0x000fe200000000ff */
[----:B------:R-:W-:Y:S01]  /*2990*/  IMAD.MOV.U32 R6, RZ, RZ, R32 ;  /* 0x000000ffff067224 */ /* 0x000fe200078e0020 */
[----:B------:R-:W-:-:S02]  /*29a0*/  VIMNMX.S16x2 R12, PT, PT, R28, R0, !PT ;  /* 0x000000001c0c7248 */ /* 0x000fc40007fe0300 */
[----:B------:R-:W-:Y:S02]  /*29b0*/  PRMT R4, R28, 0x7632, R4 ;  /* 0x000076321c047816 */ /* 0x000fe40000000004 */
[----:B------:R-:W-:Y:S02]  /*29c0*/  ISETP.GT.AND P0, PT, R8, R5, PT ;  /* 0x000000050800720c */ /* 0x000fe40003f04270 */
[----:B------:R-:W-:Y:S02]  /*29d0*/  ISETP.GT.AND P1, PT, R10, R7, PT ;  /* 0x000000070a00720c */ /* 0x000fe40003f24270 */
[----:B------:R-:W-:Y:S01]  /*29e0*/  VIMNMX.S16x2 R32, PT, PT, R4, R12, !PT ;  /* 0x0000000c04207248 */ /* 0x000fe20007fe0300 */
[----:B------:R-:W1:Y:S01]  /*29f0*/  LDS.128 R8, [UR4+0x260] ;  /* 0x00026004ff087984 */ /* 0x000e620008000c00 */
[----:B------:R-:W-:Y:S02]  /*2a00*/  ISETP.GT.AND P4, PT, R6, R3, PT ;  /* 0x000000030600720c */ /* 0x000fe40003f84270 */
[----:B------:R-:W-:-:S02]  /*2a10*/  PRMT R3, R12, 0x9910, RZ ;  /* 0x000099100c037816 */ /* 0x000fc400000000ff */
[----:B------:R-:W-:Y:S02]  /*2a20*/  @!P3 SEL R15, R14, R13, P2 ;  /* 0x0000000d0e0fb207 */ /* 0x000fe40001000000 */
[----:B------:R-:W-:Y:S02]  /*2a30*/  PRMT R20, R4, 0x9910, RZ ;  /* 0x0000991004147816 */ /* 0x000fe400000000ff */
[----:B------:R-:W-:Y:S01]  /*2a40*/  PRMT R14, R29, 0x7610, R14 ;  /* 0x000076101d0e7816 */ /* 0x000fe2000000000e */
[----:B------:R-:W2:Y:S01]  /*2a50*/  LDS.128 R4, [UR4+0x660] ;  /* 0x00066004ff047984 */ /* 0x000ea20008000c00 */
[----:B------:R-:W-:Y:S02]  /*2a60*/  PRMT R12, R32, 0x7610, R12 ;  /* 0x00007610200c7816 */ /* 0x000fe4000000000c */
[----:B------:R-:W-:Y:S01]  /*2a70*/  @!P3 SEL R23, R22, R21, P2 ;  /* 0x000000151617b207 */ /* 0x000fe20001000000 */
[----:B------:R-:W-:Y:S01]  /*2a80*/  IMAD.MOV.U32 R22, RZ, RZ, R20 ;  /* 0x000000ffff167224 */ /* 0x000fe200078e0014 */
[----:B------:R-:W-:Y:S01]  /*2a90*/  VIMNMX.S16x2 R13, PT, PT, R14, R12, !PT ;  /* 0x0000000c0e0d7248 */ /* 0x000fe20007fe0300 */
[----:B------:R-:W3:Y:S01]  /*2aa0*/  LDS.64 R32, [UR4+0x40] ;  /* 0x00004004ff207984 */ /* 0x000ee20008000a00 */
[----:B0-----:R-:W-:-:S02]  /*2ab0*/  @!P5 SEL R17, R16, R23, P4 ;  /* 0x000000171011d207 */ /* 0x001fc40002000000 */
[----:B------:R-:W-:Y:S02]  /*2ac0*/  PRMT R20, R29, 0x7632, R20 ;  /* 0x000076321d147816 */ /* 0x000fe40000000014 */
[----:B------:R-:W-:Y:S02]  /*2ad0*/  PRMT R16, R13, 0x7610, R16 ;  /* 0x000076100d107816 */ /* 0x000fe40000000010 */
[----:B------:R-:W-:Y:S02]  /*2ae0*/  @!P5 SEL R25, R24, R15, P4 ;  /* 0x0000000f1819d207 */ /* 0x000fe40002000000 */
[----:B------:R-:W-:Y:S02]  /*2af0*/  PRMT R13, R14, 0x9910, RZ ;  /* 0x000099100e0d7816 */ /* 0x000fe400000000ff */
[----:B------:R-:W-:Y:S02]  /*2b00*/  PRMT R15, R20, 0x9910, RZ ;  /* 0x00009910140f7816 */ /* 0x000fe400000000ff */
[----:B------:R-:W-:-:S02]  /*2b10*/  PRMT R12, R12, 0x9910, RZ ;  /* 0x000099100c0c7816 */ /* 0x000fc400000000ff */
[----:B------:R-:W-:Y:S02]  /*2b20*/  PRMT R14, R16, 0x9910, RZ ;  /* 0x00009910100e7816 */ /* 0x000fe400000000ff */
[----:B------:R-:W-:Y:S02]  /*2b30*/  ISETP.GT.AND P2, PT, R13, R12, PT ;  /* 0x0000000c0d00720c */ /* 0x000fe40003f44270 */
[----:B------:R-:W-:Y:S02]  /*2b40*/  ISETP.GT.AND P3, PT, R15, R14, PT ;  /* 0x0000000e0f00720c */ /* 0x000fe40003f64270 */
[----:B------:R-:W0:Y:S01]  /*2b50*/  LDS.128 R12, [UR4+0x270] ;  /* 0x00027004ff0c7984 */ /* 0x000e220008000c00 */
[----:B------:R-:W-:Y:S02]  /*2b60*/  VIMNMX.S16x2 R21, PT, PT, R20, R16, !PT ;  /* 0x0000001014157248 */ /* 0x000fe40007fe0300 */
[----:B------:R-:W-:Y:S02]  /*2b70*/  ISETP.GT.AND P5, PT, R22, R3, PT ;  /* 0x000000031600720c */ /* 0x000fe40003fa4270 */
[----:B------:R-:W-:-:S02]  /*2b80*/  PRMT R0, R0, 0x9910, RZ ;  /* 0x0000991000007816 */ /* 0x000fc400000000ff */
[----:B------:R-:W-:Y:S02]  /*2b90*/  PRMT R3, R28, 0x9910, RZ ;  /* 0x000099101c037816 */ /* 0x000fe400000000ff */
[----:B------:R-:W-:Y:S01]  /*2ba0*/  PRMT R16, R21, 0x7610, R16 ;  /* 0x0000761015107816 */ /* 0x000fe20000000010 */
[----:B------:R-:W-:Y:S01]  /*2bb0*/  LDS.64 R28, [UR4+0x48] ;  /* 0x00004804ff1c7984 */ /* 0x000fe20008000a00 */
[----:B------:R-:W-:Y:S02]  /*2bc0*/  ISETP.GT.AND P4, PT, R3, R0, PT ;  /* 0x000000000300720c */ /* 0x000fe40003f84270 */
[----:B------:R-:W-:Y:S02]  /*2bd0*/  VIMNMX.S16x2 R0, PT, PT, R30, R16, !PT ;  /* 0x000000101e007248 */ /* 0x000fe40007fe0300 */
[----:B------:R-:W-:Y:S02]  /*2be0*/  @!P1 SEL R27, R26, R25, P0 ;  /* 0x000000191a1b9207 */ /* 0x000fe40000000000 */
[----:B------:R-:W-:-:S02]  /*2bf0*/  @!P1 SEL R19, R18, R17, P0 ;  /* 0x0000001112139207 */ /* 0x000fc40000000000 */
[----:B------:R-:W-:Y:S02]  /*2c00*/  PRMT R20, R30, 0x7632, R20 ;  /* 0x000076321e147816 */ /* 0x000fe40000000014 */
[----:B------:R-:W-:Y:S02]  /*2c10*/  PRMT R18, R0, 0x7610, R18 ;  /* 0x0000761000127816 */ /* 0x000fe40000000012 */
[----:B------:R-:W-:Y:S02]  /*2c20*/  PRMT R30, R30, 0x9910, RZ ;  /* 0x000099101e1e7816 */ /* 0x000fe400000000ff */
[----:B-1----:R-:W-:Y:S02]  /*2c30*/  @!P5 SEL R9, R8, R27, P4 ;  /* 0x0000001b0809d207 */ /* 0x002fe40002000000 */
[C---:B------:R-:W-:Y:S02]  /*2c40*/  VIMNMX.S16x2 R8, PT, PT, R20.reuse, R18, !PT ;  /* 0x0000001214087248 */ /* 0x040fe40007fe0300 */
[----:B------:R-:W-:-:S02]  /*2c50*/  PRMT R24, R20, 0x9910, RZ ;  /* 0x0000991014187816 */ /* 0x000fc400000000ff */
[C---:B------:R-:W-:Y:S01]  /*2c60*/  PRMT R0, R31.reuse, 0x7610, R0 ;  /* 0x000076101f007816 */ /* 0x040fe20000000000 */
[----:B------:R-:W1:Y:S01]  /*2c70*/  LDS.128 R20, [UR4+0x670] ;  /* 0x00067004ff147984 */ /* 0x000e620008000c00 */
[----:B------:R-:W-:Y:S01]  /*2c80*/  PRMT R17, R18, 0x9910, RZ ;  /* 0x0000991012117816 */ /* 0x000fe200000000ff */
[----:B------:R-:W-:Y:S01]  /*2c90*/  IMAD.MOV.U32 R18, RZ, RZ, R30 ;  /* 0x000000ffff127224 */ /* 0x000fe200078e001e */
[----:B--2---:R-:W-:Y:S02]  /*2ca0*/  @!P5 SEL R5, R4, R19, P4 ;  /* 0x000000130405d207 */ /* 0x004fe40002000000 */
        /* <DEDUP_REMOVED lines=15> */
[C---:B---3--:R-:W-:Y:S02]  /*2da0*/  VIMNMX.S16x2 R16, PT, PT, R32.reuse, R0, !PT ;  /* 0x0000000020107248 */ /* 0x048fe40007fe0300 */
[----:B------:R-:W-:Y:S02]  /*2db0*/  PRMT R18, R32, 0x7632, R18 ;  /* 0x0000763220127816 */ /* 0x000fe40000000012 */
[----:B------:R-:W-:Y:S02]  /*2dc0*/  @!P3 SEL R11, R10, R9, P2 ;  /* 0x000000090a0bb207 */ /* 0x000fe40001000000 */
[----:B------:R-:W-:Y:S02]  /*2dd0*/  ISETP.GT.AND P0, PT, R4, R3, PT ;  /* 0x000000030400720c */ /* 0x000fe40003f04270 */
[----:B0-----:R-:W-:Y:S02]  /*2de0*/  @!P5 SEL R13, R12, R11, P4 ;  /* 0x0000000b0c0dd207 */ /* 0x001fe40002000000 */
        /* <DEDUP_REMOVED lines=10> */
[----:B-1----:R-:W-:Y:S02]  /*2e90*/  @!P5 SEL R21, R20, R7, P4 ;  /* 0x000000071415d207 */ /* 0x002fe40002000000 */
        /* <DEDUP_REMOVED lines=1352> */
[----:B------:R-:W-:Y:S01]  /*8320*/  PRMT R3, R12, 0x9910, RZ ;  /* 0x000099100c037816 */ /* 0x000fe200000000ff */
[----:B------:R-:W2:Y:S01]  /*8330*/  LDS.128 R4, [UR4+0x960] ;  /* 0x00096004ff047984 */ /* 0x000ea20008000c00 */
[----:B------:R-:W-:Y:S02]  /*8340*/  @!P3 SEL R15, R14, R13, P2 ;  /* 0x0000000d0e0fb207 */ /* 0x000fe40001000000 */
[----:B------:R-:W-:Y:S02]  /*8350*/  PRMT R14, R29, 0x7610, R14 ;  /* 0x000076101d0e7816 */ /* 0x000fe4000000000e */
        /* <DEDUP_REMOVED lines=30> */
[----:B------:R-:W-:Y:S01]  /*8540*/  VIMNMX.S16x2 R8, PT, PT, R20, R18, !PT ;  /* 0x0000001214087248 */ /* 0x000fe20007fe0300 */
[----:B------:R-:W1:Y:S01]  /*8550*/  LDS.128 R24, [UR4+0x970] ;  /* 0x00097004ff187984 */ /* 0x000e620008000c00 */
[----:B------:R-:W-:-:S02]  /*8560*/  PRMT R0, R31, 0x7610, R0 ;  /* 0x000076101f007816 */ /* 0x000fc40000000000 */
[----:B------:R-:W-:Y:S01]  /*8570*/  PRMT R17, R18, 0x9910, RZ ;  /* 0x0000991012117816 */ /* 0x000fe200000000ff */
[----:B------:R-:W-:Y:S01]  /*8580*/  IMAD.MOV.U32 R18, RZ, RZ, R30 ;  /* 0x000000ffff127224 */ /* 0x000fe200078e001e */
[----:B--2---:R-:W-:Y:S02]  /*8590*/  @!P5 SEL R5, R4, R19, P4 ;  /* 0x000000130405d207 */ /* 0x004fe40002000000 */
[----:B------:R-:W-:Y:S02]  /*85a0*/  PRMT R3, R16, 0x9910, RZ ;  /* 0x0000991010037816 */ /* 0x000fe400000000ff */
[----:B------:R-:W-:Y:S02]  /*85b0*/  PRMT R4, R31, 0x7632, R4 ;  /* 0x000076321f047816 */ /* 0x000fe40000000004 */
[----:B------:R-:W-:Y:S01]  /*85c0*/  PRMT R20, R20, 0x9910, RZ ;  /* 0x0000991014147816 */ /* 0x000fe200000000ff */
[----:B------:R-:W-:Y:S01]  /*85d0*/  LDS.64 R30, [UR4+0x1d0] ;  /* 0x0001d004ff1e7984 */ /* 0x000fe20008000a00 */
[----:B------:R-:W-:-:S02]  /*85e0*/  VIMNMX.S16x2 R16, PT, PT, R0, R8, !PT ;  /* 0x0000000800107248 */ /* 0x000fc40007fe0300 */
[----:B------:R-:W-:Y:S02]  /*85f0*/  ISETP.GT.AND P4, PT, R18, R3, PT ;  /* 0x000000031200720c */ /* 0x000fe40003f84270 */
[----:B------:R-:W-:Y:S02]  /*8600*/  VIMNMX.S16x2 R3, PT, PT, R4, R16, !PT ;  /* 0x0000001004037248 */ /* 0x000fe40007fe0300 */
[----:B------:R-:W-:Y:S02]  /*8610*/  ISETP.GT.AND P5, PT, R20, R17, PT ;  /* 0x000000111400720c */ /* 0x000fe40003fa4270 */
[----:B------:R-:W-:Y:S01]  /*8620*/  PRMT R17, R0, 0x9910, RZ ;  /* 0x0000991000117816 */ /* 0x000fe200000000ff */
[----:B------:R-:W2:Y:S01]  /*8630*/  LDS.128 R20, [UR4+0x580] ;  /* 0x00058004ff147984 */ /* 0x000ea20008000c00 */
[----:B------:R-:W-:Y:S02]  /*8640*/  PRMT R0, R3, 0x7610, R0 ;  /* 0x0000761003007816 */ /* 0x000fe40000000000 */
[----:B------:R-:W-:Y:S01]  /*8650*/  PRMT R19, R4, 0x9910, RZ ;  /* 0x0000991004137816 */ /* 0x000fe200000000ff */
[----:B------:R-:W-:Y:S01]  /*8660*/  IMAD.MOV.U32 R4, RZ, RZ, R17 ;  /* 0x000000ffff047224 */ /* 0x000fe200078e0011 */
[----:B------:R-:W-:-:S02]  /*8670*/  PRMT R3, R8, 0x9910, RZ ;  /* 0x0000991008037816 */ /* 0x000fc400000000ff */
[----:B---3--:R-:W-:Y:S01]  /*8680*/  VIMNMX.S16x2 R8, PT, PT, R32, R0, !PT ;  /* 0x0000000020087248 */ /* 0x008fe20007fe0300 */
[----:B------:R-:W-:Y:S01]  /*8690*/  IMAD.MOV.U32 R17, RZ, RZ, R19 ;  /* 0x000000ffff117224 */ /* 0x000fe200078e0013 */
[----:B------:R-:W-:Y:S02]  /*86a0*/  @!P3 SEL R11, R10, R9, P2 ;  /* 0x000000090a0bb207 */ /* 0x000fe40001000000 */
[----:B------:R-:W-:Y:S02]  /*86b0*/  PRMT R18, R32, 0x7632, R18 ;  /* 0x0000763220127816 */ /* 0x000fe40000000012 */
[----:B------:R-:W-:Y:S02]  /*86c0*/  ISETP.GT.AND P0, PT, R4, R3, PT ;  /* 0x000000030400720c */ /* 0x000fe40003f04270 */
[----:B------:R-:W-:Y:S02]  /*86d0*/  VIMNMX.S16x2 R4, PT, PT, R18, R8, !PT ;  /* 0x0000000812047248 */ /* 0x000fe40007fe0300 */
[----:B0-----:R-:W-:-:S02]  /*86e0*/  @!P5 SEL R13, R12, R11, P4 ;  /* 0x0000000b0c0dd207 */ /* 0x001fc40002000000 */
[----:B------:R-:W-:Y:S02]  /*86f0*/  PRMT R3, R8, 0x9910, RZ ;  /* 0x0000991008037816 */ /* 0x000fe400000000ff */
[----:B------:R-:W0:Y:S01]  /*8700*/  LDS.128 R8, [UR4+0x980] ;  /* 0x00098004ff087984 */ /* 0x000e220008000c00 */
[----:B------:R-:W-:Y:S02]  /*8710*/  PRMT R16, R16, 0x9910, RZ ;  /* 0x0000991010107816 */ /* 0x000fe400000000ff */
[----:B------:R-:W-:Y:S02]  /*8720*/  @!P3 SEL R7, R6, R5, P2 ;  /* 0x000000050607b207 */ /* 0x000fe40001000000 */
[----:B------:R-:W-:Y:S02]  /*8730*/  ISETP.GT.AND P1, PT, R17, R16, PT ;  /* 0x000000101100720c */ /* 0x000fe40003f24270 */
[----:B------:R-:W-:Y:S02]  /*8740*/  PRMT R16, R33, 0x7610, R16 ;  /* 0x0000761021107816 */ /* 0x000fe40000000010 */
[----:B------:R-:W-:-:S02]  /*8750*/  PRMT R18, R18, 0x9910, RZ ;  /* 0x0000991012127816 */ /* 0x000fc400000000ff */
[----:B------:R-:W-:Y:S02]  /*8760*/  VIMNMX.S16x2 R17, PT, PT, R16, R4, !PT ;  /* 0x0000000410117248 */ /* 0x000fe40007fe0300 */
[----:B------:R-:W-:Y:S02]  /*8770*/  PRMT R12, R33, 0x7632, R12 ;  /* 0x00007632210c7816 */ /* 0x000fe4000000000c */
[----:B------:R-:W-:Y:S02]  /*8780*/  PRMT R6, R17, 0x7610, R6 ;  /* 0x0000761011067816 */ /* 0x000fe40000000006 */
[----:B-1----:R-:W-:Y:S02]  /*8790*/  @!P5 SEL R25, R24, R7, P4 ;  /* 0x000000071819d207 */ /* 0x002fe40002000000 */
[----:B------:R-:W-:Y:S02]  /*87a0*/  ISETP.GT.AND P5, PT, R18, R3, PT ;  /* 0x000000031200720c */ /* 0x000fe40003fa4270 */
[----:B------:R-:W-:-:S02]  /*87b0*/  PRMT R32, R32, 0x9910, RZ ;  /* 0x0000991020207816 */ /* 0x000fc400000000ff */
[----:B------:R-:W-:Y:S02]  /*87c0*/  PRMT R3, R0, 0x9910, RZ ;  /* 0x0000991000037816 */ /* 0x000fe400000000ff */
[C---:B------:R-:W-:Y:S02]  /*87d0*/  VIMNMX.S16x2 R0, PT, PT, R12.reuse, R6, !PT ;  /* 0x000000060c007248 */ /* 0x040fe40007fe0300 */
[----:B------:R-:W-:Y:S01]  /*87e0*/  PRMT R18, R12, 0x9910, RZ ;  /* 0x000099100c127816 */ /* 0x000fe200000000ff */
[----:B------:R-:W-:Y:S01]  /*87f0*/  IMAD.MOV.U32 R12, RZ, RZ, R32 ;  /* 0x000000ffff0c7224 */ /* 0x000fe200078e0020 */
[----:B------:R-:W-:Y:S02]  /*8800*/  PRMT R5, R4, 0x9910, RZ ;  /* 0x0000991004057816 */ /* 0x000fe400000000ff */
[----:B------:R-:W-:Y:S02]  /*8810*/  PRMT R7, R6, 0x9910, RZ ;  /* 0x0000991006077816 */ /* 0x000fe400000000ff */
[----:B------:R-:W-:-:S02]  /*8820*/  VIMNMX.S16x2 R4, PT, PT, R28, R0, !PT ;  /* 0x000000001c047248 */ /* 0x000fc40007fe0300 */
[----:B------:R-:W-:Y:S02]  /*8830*/  PRMT R6, R28, 0x7632, R6 ;  /* 0x000076321c067816 */ /* 0x000fe40000000006 */
[----:B------:R-:W-:Y:S02]  /*8840*/  PRMT R16, R16, 0x9910, RZ ;  /* 0x0000991010107816 */ /* 0x000fe400000000ff */
[----:B------:R-:W-:Y:S02]  /*8850*/  ISETP.GT.AND P4, PT, R12, R3, PT ;  /* 0x000000030c00720c */ /* 0x000fe40003f84270 */
[----:B------:R-:W-:Y:S02]  /*8860*/  ISETP.GT.AND P2, PT, R16, R5, PT ;  /* 0x000000051000720c */ /* 0x000fe40003f44270 */
[----:B------:R-:W-:Y:S02]  /*8870*/  ISETP.GT.AND P3, PT, R18, R7, PT ;  /* 0x000000071200720c */ /* 0x000fe40003f64270 */
[C---:B------:R-:W-:Y:S01]  /*8880*/  VIMNMX.S16x2 R12, PT, PT, R6.reuse, R4, !PT ;  /* 0x00000004060c7248 */ /* 0x040fe20007fe0300 */
[----:B------:R-:W-:Y:S01]  /*8890*/  LDS.128 R16, [UR4+0x590] ;  /* 0x00059004ff107984 */ /* 0x000fe20008000c00 */
[----:B------:R-:W-:-:S02]  /*88a0*/  PRMT R24, R6, 0x9910, RZ ;  /* 0x0000991006187816 */ /* 0x000fc400000000ff */
[----:B------:R-:W-:Y:S02]  /*88b0*/  PRMT R3, R4, 0x9910, RZ ;  /* 0x0000991004037816 */ /* 0x000fe400000000ff */
[----:B------:R-:W-:Y:S01]  /*88c0*/  @!P1 SEL R15, R14, R13, P0 ;  /* 0x0000000d0e0f9207 */ /* 0x000fe20000000000 */
[----:B------:R-:W1:Y:S01]  /*88d0*/  LDS.128 R4, [UR4+0x990] ;  /* 0x00099004ff047984 */ /* 0x000e620008000c00 */
[----:B------:R-:W-:Y:S02]  /*88e0*/  PRMT R14, R29, 0x7610, R14 ;  /* 0x000076101d0e7816 */ /* 0x000fe4000000000e */
[----:B------:R-:W-:Y:S02]  /*88f0*/  @!P1 SEL R27, R26, R25, P0 ;  /* 0x000000191a1b9207 */ /* 0x000fe40000000000 */
[----:B------:R-:W-:Y:S02]  /*8900*/  VIMNMX.S16x2 R13, PT, PT, R14, R12, !PT ;  /* 0x0000000c0e0d7248 */ /* 0x000fe40007fe0300 */
[----:B--2---:R-:W-:-:S02]  /*8910*/  @!P5 SEL R21, R20, R15, P4 ;  /* 0x0000000f1415d207 */ /* 0x004fc40002000000 */
[----:B0-----:R-:W-:Y:S02]  /*8920*/  @!P5 SEL R9, R8, R27, P4 ;  /* 0x0000001b0809d207 */ /* 0x001fe40002000000 */
[----:B------:R-:W-:Y:S02]  /*8930*/  PRMT R20, R29, 0x7632, R20 ;  /* 0x000076321d147816 */ /* 0x000fe40000000014 */
[----:B------:R-:W-:Y:S02]  /*8940*/  PRMT R8, R13, 0x7610, R8 ;  /* 0x000076100d087816 */ /* 0x000fe40000000008 */
[----:B------:R-:W-:Y:S02]  /*8950*/  ISETP.GT.AND P5, PT, R24, R3, PT ;  /* 0x000000031800720c */ /* 0x000fe40003fa4270 */
[----:B------:R-:W-:Y:S02]  /*8960*/  PRMT R3, R0, 0x9910, RZ ;  /* 0x0000991000037816 */ /* 0x000fe400000000ff */
[----:B------:R-:W-:-:S02]  /*8970*/  PRMT R0, R28, 0x9910, RZ ;  /* 0x000099101c007816 */ /* 0x000fc400000000ff */
[----:B------:R-:W-:Y:S01]  /*8980*/  VIMNMX.S16x2 R24, PT, PT, R20, R8, !PT ;  /* 0x0000000814187248 */ /* 0x000fe20007fe0300 */
[----:B------:R-:W-:Y:S01]  /*8990*/  LDS.64 R28, [UR4+0x1d8] ;  /* 0x0001d804ff1c7984 */ /* 0x000fe20008000a00 */
[----:B------:R-:W-:Y:S02]  /*89a0*/  PRMT R13, R14, 0x9910, RZ ;  /* 0x000099100e0d7816 */ /* 0x000fe400000000ff */
[----:B------:R-:W-:Y:S01]  /*89b0*/  PRMT R14, R8, 0x9910, RZ ;  /* 0x00009910080e7816 */ /* 0x000fe200000000ff */
[--C-:B------:R-:W-:Y:S01]  /*89c0*/  IMAD.MOV.U32 R8, RZ, RZ, R0.reuse ;  /* 0x000000ffff087224 */ /* 0x100fe200078e0000 */
[----:B------:R-:W-:Y:S02]  /*89d0*/  PRMT R0, R24, 0x7610, R0 ;  /* 0x0000761018007816 */ /* 0x000fe40000000000 */
[----:B------:R-:W0:Y:S01]  /*89e0*/  LDS.128 R24, [UR4+0x5a0] ;  /* 0x0005a004ff187984 */ /* 0x000e220008000c00 */
[----:B------:R-:W-:Y:S02]  /*89f0*/  PRMT R15, R20, 0x9910, RZ ;  /* 0x00009910140f7816 */ /* 0x000fe400000000ff */
[----:B------:R-:W-:-:S02]  /*8a00*/  PRMT R12, R12, 0x9910, RZ ;  /* 0x000099100c0c7816 */ /* 0x000fc400000000ff */
[----:B------:R-:W-:Y:S02]  /*8a10*/  ISETP.GT.AND P1, PT, R15, R14, PT ;  /* 0x0000000e0f00720c */ /* 0x000fe40003f24270 */
[----:B------:R-:W-:Y:S02]  /*8a20*/  ISETP.GT.AND P0, PT, R13, R12, PT ;  /* 0x0000000c0d00720c */ /* 0x000fe40003f04270 */
[----:B------:R-:W2:Y:S01]  /*8a30*/  LDS.128 R12, [UR4+0x9a0] ;  /* 0x0009a004ff0c7984 */ /* 0x000ea20008000c00 */
[----:B------:R-:W-:Y:S02]  /*8a40*/  ISETP.GT.AND P4, PT, R8, R3, PT ;  /* 0x000000030800720c */ /* 0x000fe40003f84270 */
[C---:B------:R-:W-:Y:S02]  /*8a50*/  VIMNMX.S16x2 R8, PT, PT, R30.reuse, R0, !PT ;  /* 0x000000001e087248 */ /* 0x040fe40007fe0300 */
[----:B------:R-:W-:Y:S02]  /*8a60*/  PRMT R20, R30, 0x7632, R20 ;  /* 0x000076321e147816 */ /* 0x000fe40000000014 */
[----:B------:R-:W-:-:S02]  /*8a70*/  @!P3 SEL R11, R10, R9, P2 ;  /* 0x000000090a0bb207 */ /* 0x000fc40001000000 */
[----:B------:R-:W-:Y:S02]  /*8a80*/  VIMNMX.S16x2 R9, PT, PT, R20, R8, !PT ;  /* 0x0000000814097248 */ /* 0x000fe40007fe0300 */
[----:B------:R-:W-:Y:S02]  /*8a90*/  PRMT R3, R0, 0x9910, RZ ;  /* 0x0000991000037816 */ /* 0x000fe400000000ff */
[----:B------:R-:W-:Y:S02]  /*8aa0*/  @!P3 SEL R23, R22, R21, P2 ;  /* 0x000000151617b207 */ /* 0x000fe40001000000 */
[----:B-1----:R-:W-:Y:S02]  /*8ab0*/  @!P5 SEL R5, R4, R11, P4 ;  /* 0x0000000b0405d207 */ /* 0x002fe40002000000 */
[----:B------:R-:W-:Y:S02]  /*8ac0*/  PRMT R0, R9, 0x7610, R0 ;  /* 0x0000761009007816 */ /* 0x000fe40000000000 */
[----:B------:R-:W-:-:S02]  /*8ad0*/  PRMT R4, R31, 0x7610, R4 ;  /* 0x000076101f047816 */ /* 0x000fc40000000004 */
[----:B------:R-:W-:Y:S02]  /*8ae0*/  PRMT R20, R20, 0x9910, RZ ;  /* 0x0000991014147816 */ /* 0x000fe400000000ff */
[----:B------:R-:W-:Y:S02]  /*8af0*/  PRMT R9, R8, 0x9910, RZ ;  /* 0x0000991008097816 */ /* 0x000fe400000000ff */
[----:B------:R-:W-:Y:S02]  /*8b00*/  @!P5 SEL R17, R16, R23, P4 ;  /* 0x000000171011d207 */ /* 0x000fe40002000000 */
[----:B------:R-:W-:Y:S02]  /*8b10*/  VIMNMX.S16x2 R8, PT, PT, R4, R0, !PT ;  /* 0x0000000004087248 */ /* 0x000fe40007fe0300 */
[----:B------:R-:W-:Y:S02]  /*8b20*/  PRMT R10, R31, 0x7632, R10 ;  /* 0x000076321f0a7816 */ /* 0x000fe4000000000a */
[----:B------:R-:W-:-:S02]  /*8b30*/  ISETP.GT.AND P5, PT, R20, R9, PT ;  /* 0x000000091400720c */ /* 0x000fc40003fa4270 */
[----:B------:R-:W-:Y:S02]  /*8b40*/  PRMT R16, R30, 0x9910, RZ ;  /* 0x000099101e107816 */ /* 0x000fe400000000ff */
[----:B------:R-:W-:Y:S01]  /*8b50*/  VIMNMX.S16x2 R9, PT, PT, R10, R8, !PT ;  /* 0x000000080a097248 */ /* 0x000fe20007fe0300 */
[----:B------:R-:W-:Y:S01]  /*8b60*/  LDS.64 R30, [UR4+0x1e0] ;  /* 0x0001e004ff1e7984 */ /* 0x000fe20008000a00 */
[----:B------:R-:W-:Y:S02]  /*8b70*/  ISETP.GT.AND P4, PT, R16, R3, PT ;  /* 0x000000031000720c */ /* 0x000fe40003f84270 */
[----:B------:R-:W-:Y:S02]  /*8b80*/  PRMT R3, R0, 0x9910, RZ ;  /* 0x0000991000037816 */ /* 0x000fe400000000ff */
[----:B------:R-:W-:Y:S02]  /*8b90*/  PRMT R16, R8, 0x9910, RZ ;  /* 0x0000991008107816 */ /* 0x000fe400000000ff */
[----:B------:R-:W-:-:S02]  /*8ba0*/  @!P1 SEL R19, R18, R17, P0 ;  /* 0x0000001112139207 */ /* 0x000fc40000000000 */
[----:B------:R-:W-:Y:S02]  /*8bb0*/  PRMT R4, R4, 0x9910, RZ ;  /* 0x0000991004047816 */ /* 0x000fe400000000ff */
[----:B------:R-:W-:Y:S02]  /*8bc0*/  PRMT R21, R10, 0x9910, RZ ;  /* 0x000099100a157816 */ /* 0x000fe400000000ff */
[----:B------:R-:W-:Y:S02]  /*8bd0*/  PRMT R0, R9, 0x7610, R0 ;  /* 0x0000761009007816 */ /* 0x000fe40000000000 */
[----:B------:R-:W1:Y:S01]  /*8be0*/  LDS.128 R8, [UR4+0x5b0] ;  /* 0x0005b004ff087984 */ /* 0x000e620008000c00 */
[----:B------:R-:W-:Y:S02]  /*8bf0*/  ISETP.GT.AND P2, PT, R4, R3, PT ;  /* 0x000000030400720c */ /* 0x000fe40003f44270 */
[----:B------:R-:W-:Y:S02]  /*8c00*/  ISETP.GT.AND P3, PT, R21, R16, PT ;  /* 0x000000101500720c */ /* 0x000fe40003f64270 */
[----:B0-----:R-:W-:-:S02]  /*8c10*/  @!P5 SEL R25, R24, R19, P4 ;  /* 0x000000131819d207 */ /* 0x001fc40002000000 */
[C---:B------:R-:W-:Y:S01]  /*8c20*/  VIMNMX.S16x2 R4, PT, PT, R28.reuse, R0, !PT ;  /* 0x000000001c047248 */ /* 0x040fe20007fe0300 */
[----:B------:R-:W0:Y:S01]  /*8c30*/  LDS.128 R16, [UR4+0x9b0] ;  /* 0x0009b004ff107984 */ /* 0x000e220008000c00 */
[----:B------:R-:W-:Y:S02]  /*8c40*/  PRMT R20, R28, 0x7632, R20 ;  /* 0x000076321c147816 */ /* 0x000fe40000000014 */
[----:B------:R-:W-:Y:S02]  /*8c50*/  @!P1 SEL R7, R6, R5, P0 ;  /* 0x0000000506079207 */ /* 0x000fe40000000000 */
[----:B------:R-:W-:Y:S02]  /*8c60*/  VIMNMX.S16x2 R5, PT, PT, R20, R4, !PT ;  /* 0x0000000414057248 */ /* 0x000fe40007fe0300 */
[----:B------:R-:W-:Y:S02]  /*8c70*/  PRMT R3, R0, 0x9910, RZ ;  /* 0x0000991000037816 */ /* 0x000fe400000000ff */
[----:B------:R-:W-:-:S02]  /*8c80*/  PRMT R6, R29, 0x7610, R6 ;  /* 0x000076101d067816 */ /* 0x000fc40000000006 */
[----:B------:R-:W-:Y:S02]  /*8c90*/  PRMT R0, R5, 0x7610, R0 ;  /* 0x0000761005007816 */ /* 0x000fe40000000000 */
[----:B--2---:R-:W-:Y:S02]  /*8ca0*/  @!P5 SEL R13, R12, R7, P4 ;  /* 0x000000070c0dd207 */ /* 0x004fe40002000000 */
[----:B------:R-:W-:Y:S02]  /*8cb0*/  PRMT R5, R4, 0x9910, RZ ;  /* 0x0000991004057816 */ /* 0x000fe400000000ff */
[----:B------:R-:W-:Y:S02]  /*8cc0*/  PRMT R28, R28, 0x9910, RZ ;  /* 0x000099101c1c7816 */ /* 0x000fe400000000ff */
[----:B------:R-:W-:Y:S02]  /*8cd0*/  VIMNMX.S16x2 R4, PT, PT, R6, R0, !PT ;  /* 0x0000000006047248 */ /* 0x000fe40007fe0300 */
[----:B------:R-:W-:-:S02]  /*8ce0*/  PRMT R12, R29, 0x7632, R12 ;  /* 0x000076321d0c7816 */ /* 0x000fc4000000000c */
[----:B------:R-:W-:Y:S01]  /*8cf0*/  PRMT R22, R20, 0x9910, RZ ;  /* 0x0000991014167816 */ /* 0x000fe200000000ff */
[----:B------:R-:W-:Y:S01]  /*8d00*/  IMAD.MOV.U32 R20, RZ, RZ, R28 ;  /* 0x000000ffff147224 */ /* 0x000fe200078e001c */
[----:B------:R-:W-:Y:S01]  /*8d10*/  PRMT R6, R6, 0x9910, RZ ;  /* 0x0000991006067816 */ /* 0x000fe200000000ff */
[----:B------:R-:W2:Y:S01]  /*8d20*/  LDS.64 R28, [UR4+0x1e8] ;  /* 0x0001e804ff1c7984 */ /* 0x000ea20008000a00 */
[C---:B------:R-:W-:Y:S02]  /*8d30*/  VIMNMX.S16x2 R7, PT, PT, R12.reuse, R4, !PT ;  /* 0x000000040c077248 */ /* 0x040fe40007fe0300 */
[----:B------:R-:W-:Y:S02]  /*8d40*/  PRMT R12, R12, 0x9910, RZ ;  /* 0x000099100c0c7816 */ /* 0x000fe400000000ff */
[----:B------:R-:W-:Y:S02]  /*8d50*/  ISETP.GT.AND P5, PT, R22, R5, PT ;  /* 0x000000051600720c */ /* 0x000fe40003fa4270 */
[----:B------:R-:W-:Y:S01]  /*8d60*/  PRMT R5, R4, 0x9910, RZ ;  /* 0x0000991004057816 */ /* 0x000fe200000000ff */
[----:B------:R-:W-:Y:S01]  /*8d70*/  IMAD.MOV.U32 R4, RZ, RZ, R6 ;  /* 0x000000ffff047224 */ /* 0x000fe200078e0006 */
[----:B------:R-:W-:Y:S01]  /*8d80*/  ISETP.GT.AND P4, PT, R20, R3, PT ;  /* 0x000000031400720c */ /* 0x000fe20003f84270 */
[----:B------:R-:W-:Y:S01]  /*8d90*/  IMAD.MOV.U32 R6, RZ, RZ, R12 ;  /* 0x000000ffff067224 */ /* 0x000fe200078e000c */
[----:B------:R-:W-:Y:S01]  /*8da0*/  PRMT R3, R0, 0x9910, RZ ;  /* 0x0000991000037816 */ /* 0x000fe200000000ff */
[----:B------:R-:W3:Y:S01]  /*8db0*/  LDS.128 R20, [UR4+0x5c0] ;  /* 0x0005c004ff147984 */ /* 0x000ee20008000c00 */
[----:B------:R-:W-:-:S02]  /*8dc0*/  PRMT R0, R7, 0x7610, R0 ;  /* 0x0000761007007816 */ /* 0x000fc40000000000 */
[----:B------:R-:W-:Y:S02]  /*8dd0*/  ISETP.GT.AND P0, PT, R4, R3, PT ;  /* 0x000000030400720c */ /* 0x000fe40003f04270 */
[----:B------:R-:W-:Y:S02]  /*8de0*/  ISETP.GT.AND P1, PT, R6, R5, PT ;  /* 0x000000050600720c */ /* 0x000fe40003f24270 */
[----:B------:R-:W4:Y:S01]  /*8df0*/  LDS.128 R4, [UR4+0x9c0] ;  /* 0x0009c004ff047984 */ /* 0x000f220008000c00 */
[----:B------:R-:W-:Y:S02]  /*8e00*/  @!P3 SEL R27, R26, R25, P2 ;  /* 0x000000191a1bb207 */ /* 0x000fe40001000000 */
[----:B------:R-:W-:Y:S02]  /*8e10*/  @!P3 SEL R15, R14, R13, P2 ;  /* 0x0000000d0e0fb207 */ /* 0x000fe40001000000 */
[----:B-1----:R-:W-:Y:S02]  /*8e20*/  @!P5 SEL R9, R8, R27, P4 ;  /* 0x0000001b0809d207 */ /* 0x002fe40002000000 */
[----:B------:R-:W-:-:S02]  /*8e30*/  VIMNMX.S16x2 R8, PT, PT, R30, R0, !PT ;  /* 0x000000001e087248 */ /* 0x000fc40007fe0300 */
[----:B------:R-:W-:Y:S02]  /*8e40*/  PRMT R12, R30, 0x7632, R12 ;  /* 0x000076321e0c7816 */ /* 0x000fe4000000000c */
[----:B0-----:R-:W-:Y:S02]  /*8e50*/  @!P5 SEL R17, R16, R15, P4 ;  /* 0x0000000f1011d207 */ /* 0x001fe40002000000 */
[----:B------:R-:W-:Y:S02]  /*8e60*/  VIMNMX.S16x2 R14, PT, PT, R12, R8, !PT ;  /* 0x000000080c0e7248 */ /* 0x000fe40007fe0300 */
[----:B------:R-:W-:Y:S02]  /*8e70*/  PRMT R16, R31, 0x7610, R16 ;  /* 0x000076101f107816 */ /* 0x000fe40000000010 */
[----:B------:R-:W-:Y:S02]  /*8e80*/  PRMT R3, R0, 0x9910, RZ ;  /* 0x0000991000037816 */ /* 0x000fe400000000ff */
[----:B------:R-:W-:-:S02]  /*8e90*/  PRMT R24, R30, 0x9910, RZ ;  /* 0x000099101e187816 */ /* 0x000fc400000000ff */
[----:B------:R-:W-:Y:S02]  /*8ea0*/  PRMT R8, R8, 0x9910, RZ ;  /* 0x0000991008087816 */ /* 0x000fe400000000ff */
[----:B------:R-:W-:Y:S02]  /*8eb0*/  VIMNMX.S16x2 R13, PT, PT, R16, R14, !PT ;  /* 0x0000000e100d7248 */ /* 0x000fe40007fe0300 */
[----:B------:R-:W-:Y:S01]  /*8ec0*/  ISETP.GT.AND P3, PT, R24, R3, PT ;  /* 0x000000031800720c */ /* 0x000fe20003f64270 */
[----:B------:R-:W-:Y:S01]  /*8ed0*/  IMAD.MOV.U32 R3, RZ, RZ, R8 ;  /* 0x000000ffff037224 */ /* 0x000fe200078e0008 */
[----:B------:R-:W-:Y:S01]  /*8ee0*/  PRMT R12, R12, 0x9910, RZ ;  /* 0x000099100c0c7816 */ /* 0x000fe200000000ff */
[----:B------:R-:W0:Y:S01]  /*8ef0*/  LDS.64 R24, [UR4+0x1f0] ;  /* 0x0001f004ff187984 */ /* 0x000e220008000a00 */
[----:B------:R-:W-:Y:S02]  /*8f00*/  PRMT R16, R16, 0x9910, RZ ;  /* 0x0000991010107816 */ /* 0x000fe400000000ff */
[----:B------:R-:W-:-:S02]  /*8f10*/  PRMT R14, R14, 0x9910, RZ ;  /* 0x000099100e0e7816 */ /* 0x000fc400000000ff */
[----:B------:R-:W-:Y:S02]  /*8f20*/  PRMT R0, R31, 0x7632, R0 ;  /* 0x000076321f007816 */ /* 0x000fe40000000000 */
[----:B------:R-:W-:Y:S02]  /*8f30*/  PRMT R8, R13, 0x7610, R8 ;  /* 0x000076100d087816 */ /* 0x000fe40000000008 */
[----:B------:R-:W-:Y:S01]  /*8f40*/  ISETP.GT.AND P4, PT, R12, R3, PT ;  /* 0x000000030c00720c */ /* 0x000fe20003f84270 */
[----:B------:R-:W-:Y:S01]  /*8f50*/  IMAD.MOV.U32 R12, RZ, RZ, R16 ;  /* 0x000000ffff0c7224 */ /* 0x000fe200078e0010 */
[----:B------:R-:W-:Y:S01]  /*8f60*/  VIMNMX.S16x2 R13, PT, PT, R0, R8, !PT ;  /* 0x00000008000d7248 */ /* 0x000fe20007fe0300 */
[----:B------:R-:W-:Y:S01]  /*8f70*/  IMAD.MOV.U32 R3, RZ, RZ, R14 ;  /* 0x000000ffff037224 */ /* 0x000fe200078e000e */
[----:B------:R-:W-:Y:S02]  /*8f80*/  @!P1 SEL R11, R10, R9, P0 ;  /* 0x000000090a0b9207 */ /* 0x000fe40000000000 */
[----:B------:R-:W-:-:S02]  /*8f90*/  PRMT R16, R13, 0x7610, R16 ;  /* 0x000076100d107816 */ /* 0x000fc40000000010 */
[----:B------:R-:W-:Y:S02]  /*8fa0*/  ISETP.GT.AND P2, PT, R12, R3, PT ;  /* 0x000000030c00720c */ /* 0x000fe40003f44270 */
[----:B------:R-:W1:Y:S01]  /*8fb0*/  LDS.128 R12, [UR4+0x5d0] ;  /* 0x0005d004ff0c7984 */ /* 0x000e620008000c00 */
[----:B------:R-:W-:Y:S02]  /*8fc0*/  PRMT R3, R0, 0x9910, RZ ;  /* 0x0000991000037816 */ /* 0x000fe400000000ff */
[----:B------:R-:W-:Y:S02]  /*8fd0*/  PRMT R0, R8, 0x9910, RZ ;  /* 0x0000991008007816 */ /* 0x000fe400000000ff */
[----:B--2---:R-:W-:Y:S02]  /*8fe0*/  VIMNMX.S16x2 R8, PT, PT, R28, R16, !PT ;  /* 0x000000101c087248 */ /* 0x004fe40007fe0300 */
[----:B------:R-:W-:Y:S02]  /*8ff0*/  @!P1 SEL R19, R18, R17, P0 ;  /* 0x0000001112139207 */ /* 0x000fe40000000000 */
[----:B------:R-:W-:-:S02]  /*9000*/  PRMT R10, R28, 0x7632, R10 ;  /* 0x000076321c0a7816 */ /* 0x000fc4000000000a */
[----:B---3--:R-:W-:Y:S02]  /*9010*/  @!P4 SEL R21, R20, R11, P3 ;  /* 0x0000000b1415c207 */ /* 0x008fe40001800000 */
[----:B----4-:R-:W-:Y:S02]  /*9020*/  @!P4 SEL R5, R4, R19, P3 ;  /* 0x000000130405c207 */ /* 0x010fe40001800000 */
[C---:B------:R-:W-:Y:S02]  /*9030*/  VIMNMX.S16x2 R4, PT, PT, R10.reuse, R8, !PT ;  /* 0x000000080a047248 */ /* 0x040fe40007fe0300 */
[----:B------:R-:W-:Y:S02]  /*9040*/  PRMT R20, R10, 0x9910, RZ ;  /* 0x000099100a147816 */ /* 0x000fe400000000ff */
[----:B------:R-:W-:Y:S02]  /*9050*/  PRMT R17, R8, 0x9910, RZ ;  /* 0x0000991008117816 */ /* 0x000fe400000000ff */
[----:B------:R-:W2:Y:S01]  /*9060*/  LDS.128 R8, [UR4+0x9d0] ;  /* 0x0009d004ff087984 */ /* 0x000ea20008000c00 */
[----:B------:R-:W-:-:S02]  /*9070*/  PRMT R18, R29, 0x7610, R18 ;  /* 0x000076101d127816 */ /* 0x000fc40000000012 */
[----:B------:R-:W-:Y:S02]  /*9080*/  ISETP.GT.AND P0, PT, R3, R0, PT ;  /* 0x000000000300720c */ /* 0x000fe40003f04270 */
[----:B------:R-:W-:Y:S02]  /*9090*/  PRMT R3, R16, 0x9910, RZ ;  /* 0x0000991010037816 */ /* 0x000fe400000000ff */
[----:B------:R-:W-:Y:S02]  /*90a0*/  PRMT R16, R28, 0x9910, RZ ;  /* 0x000099101c107816 */ /* 0x000fe400000000ff */
[----:B------:R-:W-:Y:S02]  /*90b0*/  VIMNMX.S16x2 R19, PT, PT, R18, R4, !PT ;  /* 0x0000000412137248 */ /* 0x000fe40007fe0300 */
[----:B------:R-:W-:Y:S02]  /*90c0*/  ISETP.GT.AND P4, PT, R16, R3, PT ;  /* 0x000000031000720c */ /* 0x000fe40003f84270 */
[----:B------:R-:W-:-:S02]  /*90d0*/  PRMT R0, R29, 0x7632, R0 ;  /* 0x000076321d007816 */ /* 0x000fc40000000000 */
[----:B------:R-:W-:Y:S01]  /*90e0*/  PRMT R16, R19, 0x7610, R16 ;  /* 0x0000761013107816 */ /* 0x000fe20000000010 */
[----:B------:R-:W3:Y:S01]  /*90f0*/  LDS.64 R28, [UR4+0x1f8] ;  /* 0x0001f804ff1c7984 */ /* 0x000ee20008000a00 */
[----:B------:R-:W-:Y:S02]  /*9100*/  ISETP.GT.AND P5, PT, R20, R17, PT ;  /* 0x000000111400720c */ /* 0x000fe40003fa4270 */
[----:B------:R-:W-:Y:S02]  /*9110*/  PRMT R3, R18, 0x9910, RZ ;  /* 0x0000991012037816 */ /* 0x000fe400000000ff */
[C---:B------:R-:W-:Y:S02]  /*9120*/  VIMNMX.S16x2 R18, PT, PT, R0.reuse, R16, !PT ;  /* 0x0000001000127248 */ /* 0x040fe40007fe0300 */
[----:B------:R-:W-:Y:S02]  /*9130*/  PRMT R17, R0, 0x9910, RZ ;  /* 0x0000991000117816 */ /* 0x000fe400000000ff */
[----:B------:R-:W-:-:S02]  /*9140*/  PRMT R0, R4, 0x9910, RZ ;  /* 0x0000991004007816 */ /* 0x000fc400000000ff */
[----:B------:R-:W-:Y:S02]  /*9150*/  PRMT R4, R16, 0x9910, RZ ;  /* 0x0000991010047816 */ /* 0x000fe400000000ff */
[----:B------:R-:W-:Y:S02]  /*9160*/  PRMT R16, R18, 0x7610, R16 ;  /* 0x0000761012107816 */ /* 0x000fe40000000010 */
[----:B------:R-:W-:Y:S02]  /*9170*/  @!P0 SEL R23, R22, R21, P2 ;  /* 0x0000001516178207 */ /* 0x000fe40001000000 */
[C---:B0-----:R-:W-:Y:S02]  /*9180*/  VIMNMX.S16x2 R20, PT, PT, R24.reuse, R16, !PT ;  /* 0x0000001018147248 */ /* 0x041fe40007fe0300 */
[----:B------:R-:W-:Y:S02]  /*9190*/  PRMT R22, R24, 0x7632, R22 ;  /* 0x0000763218167816 */ /* 0x000fe40000000016 */
[----:B------:R-:W-:-:S02]  /*91a0*/  ISETP.GT.AND P1, PT, R3, R0, PT ;  /* 0x000000000300720c */ /* 0x000fc40003f24270 */
[----:B------:R-:W-:Y:S02]  /*91b0*/  ISETP.GT.AND P3, PT, R17, R4, PT ;  /* 0x000000041100720c */ /* 0x000fe40003f64270 */
[----:B-1----:R-:W-:Y:S02]  /*91c0*/  @!P5 SEL R13, R12, R23, P4 ;  /* 0x000000170c0dd207 */ /* 0x002fe40002000000 */
[----:B------:R-:W-:Y:S02]  /*91d0*/  PRMT R3, R16, 0x9910, RZ ;  /* 0x0000991010037816 */ /* 0x000fe400000000ff */
[C---:B------:R-:W-:Y:S01]  /*91e0*/  PRMT R0, R25.reuse, 0x7610, R0 ;  /* 0x0000761019007816 */ /* 0x040fe20000000000 */
[----:B------:R-:W0:Y:S01]  /*91f0*/  LDS.128 R16, [UR4+0x5e0] ;  /* 0x0005e004ff107984 */ /* 0x000e220008000c00 */
[----:B------:R-:W-:Y:S02]  /*9200*/  VIMNMX.S16x2 R12, PT, PT, R22, R20, !PT ;  /* 0x00000014160c7248 */ /* 0x000fe40007fe0300 */
[----:B------:R-:W-:-:S02]  /*9210*/  PRMT R4, R25, 0x7632, R4 ;  /* 0x0000763219047816 */ /* 0x000fc40000000004 */
[----:B------:R-:W-:Y:S02]  /*9220*/  PRMT R25, R20, 0x9910, RZ ;  /* 0x0000991014197816 */ /* 0x000fe400000000ff */
[----:B------:R-:W-:Y:S02]  /*9230*/  VIMNMX.S16x2 R27, PT, PT, R0, R12, !PT ;  /* 0x0000000c001b7248 */ /* 0x000fe40007fe0300 */
[----:B------:R-:W-:Y:S01]  /*9240*/  @!P0 SEL R7, R6, R5, P2 ;  /* 0x0000000506078207 */ /* 0x000fe20001000000 */
[----:B------:R-:W-:Y:S01]  /*9250*/  IMAD.MOV.U32 R5, RZ, RZ, R25 ;  /* 0x000000ffff057224 */ /* 0x000fe200078e0019 */
[----:B------:R-:W-:Y:S02]  /*9260*/  PRMT R24, R24, 0x9910, RZ ;  /* 0x0000991018187816 */ /* 0x000fe400000000ff */
[----:B------:R-:W-:Y:S02]  /*9270*/  PRMT R26, R22, 0x9910, RZ ;  /* 0x00009910161a7816 */ /* 0x000fe400000000ff */
[----:B------:R-:W1:Y:S01]  /*9280*/  LDS.128 R20, [UR4+0x9e0] ;  /* 0x0009e004ff147984 */ /* 0x000e620008000c00 */
[----:B------:R-:W-:-:S02]  /*9290*/  PRMT R6, R27, 0x7610, R6 ;  /* 0x000076101b067816 */ /* 0x000fc40000000006 */
[----:B--2---:R-:W-:Y:S02]  /*92a0*/  @!P5 SEL R9, R8, R7, P4 ;  /* 0x000000070809d207 */ /* 0x004fe40002000000 */
[----:B------:R-:W-:Y:S02]  /*92b0*/  ISETP.GT.AND P4, PT, R24, R3, PT ;  /* 0x000000031800720c */ /* 0x000fe40003f84270 */
[----:B------:R-:W-:Y:S02]  /*92c0*/  VIMNMX.S16x2 R3, PT, PT, R4, R6, !PT ;  /* 0x0000000604037248 */ /* 0x000fe40007fe0300 */
[----:B------:R-:W-:Y:S02]  /*92d0*/  ISETP.GT.AND P5, PT, R26, R5, PT ;  /* 0x000000051a00720c */ /* 0x000fe40003fa4270 */
[----:B------:R-:W-:Y:S01]  /*92e0*/  PRMT R5, R0, 0x9910, RZ ;  /* 0x0000991000057816 */ /* 0x000fe200000000ff */
[----:B------:R-:W2:Y:S01]  /*92f0*/  LDS.128 R24, [UR4+0x5f0] ;  /* 0x0005f004ff187984 */ /* 0x000ea20008000c00 */
[----:B------:R-:W-:-:S02]  /*9300*/  PRMT R0, R3, 0x7610, R0 ;  /* 0x0000761003007816 */ /* 0x000fc40000000000 */
[----:B------:R-:W-:Y:S01]  /*9310*/  PRMT R3, R12, 0x9910, RZ ;  /* 0x000099100c037816 */ /* 0x000fe200000000ff */
[----:B------:R-:W-:Y:S01]  /*9320*/  IMAD.MOV.U32 R12, RZ, RZ, R5 ;  /* 0x000000ffff0c7224 */ /* 0x000fe200078e0005 */
[----:B------:R-:W-:Y:S02]  /*9330*/  PRMT R32, R4, 0x9910, RZ ;  /* 0x0000991004207816 */ /* 0x000fe400000000ff */
[----:B------:R-:W-:Y:S02]  /*9340*/  PRMT R31, R6, 0x9910, RZ ;  /* 0x00009910061f7816 */ /* 0x000fe400000000ff */
[----:B------:R-:W4:Y:S01]  /*9350*/  LDS.128 R4, [UR4+0x9f0] ;  /* 0x0009f004ff047984 */ /* 0x000f220008000c00 */
[C---:B---3--:R-:W-:Y:S02]  /*9360*/  VIMNMX.S16x2 R30, PT, PT, R28.reuse, R0, !PT ;  /* 0x000000001c1e7248 */ /* 0x048fe40007fe0300 */
[----:B------:R-:W-:Y:S02]  /*9370*/  PRMT R8, R28, 0x7632, R8 ;  /* 0x000076321c087816 */ /* 0x000fe40000000008 */
[----:B------:R-:W-:-:S02]  /*9380*/  ISETP.GT.AND P0, PT, R12, R3, PT ;  /* 0x000000030c00720c */ /* 0x000fc40003f04270 */
[----:B------:R-:W-:Y:S02]  /*9390*/  VIMNMX.S16x2 R3, PT, PT, R8, R30, !PT ;  /* 0x0000001e08037248 */ /* 0x000fe40007fe0300 */
[----:B------:R-:W-:Y:S02]  /*93a0*/  ISETP.GT.AND P2, PT, R32, R31, PT ;  /* 0x0000001f2000720c */ /* 0x000fe40003f44270 */
[----:B------:R-:W-:Y:S02]  /*93b0*/  PRMT R31, R8, 0x9910, RZ ;  /* 0x00009910081f7816 */ /* 0x000fe400000000ff */
[----:B------:R-:W-:Y:S02]  /*93c0*/  @!P3 SEL R15, R14, R13, P1 ;  /* 0x0000000d0e0fb207 */ /* 0x000fe40000800000 */
[----:B------:R-:W-:Y:S02]  /*93d0*/  PRMT R12, R29, 0x7610, R12 ;  /* 0x000076101d0c7816 */ /* 0x000fe4000000000c */
[----:B------:R-:W-:-:S02]  /*93e0*/  PRMT R8, R3, 0x7610, R8 ;  /* 0x0000761003087816 */ /* 0x000fc40000000008 */
[----:B------:R-:W-:Y:S02]  /*93f0*/  @!P3 SEL R11, R10, R9, P1 ;  /* 0x000000090a0bb207 */ /* 0x000fe40000800000 */
[----:B0-----:R-:W-:Y:S01]  /*9400*/  @!P5 SEL R17, R16, R15, P4 ;  /* 0x0000000f1011d207 */ /* 0x001fe20002000000 */
[----:B------:R-:W-:Y:S01]  /*9410*/  IMAD.MOV.U32 R16, RZ, RZ, R31 ;  /* 0x000000ffff107224 */ /* 0x000fe200078e001f */
[----:B------:R-:W-:Y:S02]  /*9420*/  VIMNMX.S16x2 R10, PT, PT, R12, R8, !PT ;  /* 0x000000080c0a7248 */ /* 0x000fe40007fe0300 */
[----:B------:R-:W-:Y:S02]  /*9430*/  PRMT R14, R29, 0x7632, R14 ;  /* 0x000076321d0e7816 */ /* 0x000fe4000000000e */
[----:B------:R-:W-:Y:S02]  /*9440*/  PRMT R3, R30, 0x9910, RZ ;  /* 0x000099101e037816 */ /* 0x000fe400000000ff */
[----:B------:R-:W-:-:S02]  /*9450*/  VIMNMX.S16x2 R13, PT, PT, R14, R10, !PT ;  /* 0x0000000a0e0d7248 */ /* 0x000fc40007fe0300 */
[----:B------:R-:W-:Y:S02]  /*9460*/  ISETP.GT.AND P3, PT, R16, R3, PT ;  /* 0x000000031000720c */ /* 0x000fe40003f64270 */
[----:B------:R-:W-:Y:S02]  /*9470*/  PRMT R14, R14, 0x9910, RZ ;  /* 0x000099100e0e7816 */ /* 0x000fe400000000ff */
[----:B------:R-:W-:Y:S02]  /*9480*/  PRMT R9, R10, 0x9910, RZ ;  /* 0x000099100a097816 */ /* 0x000fe400000000ff */
[----:B-1----:R-:W-:Y:S02]  /*9490*/  @!P5 SEL R21, R20, R11, P4 ;  /* 0x0000000b1415d207 */ /* 0x002fe40002000000 */
[----:B------:R-:W-:Y:S01]  /*94a0*/  PRMT R0, R0, 0x9910, RZ ;  /* 0x0000991000007816 */ /* 0x000fe200000000ff */
[----:B------:R-:W0:Y:S01]  /*94b0*/  LDC.64 R10, c[0x0][0x3b0] ;  /* 0x0000ec00ff0a7b82 */ /* 0x000e220000000a00 */
[----:B------:R-:W-:-:S02]  /*94c0*/  PRMT R3, R28, 0x9910, RZ ;  /* 0x000099101c037816 */ /* 0x000fc400000000ff */
[----:B------:R-:W-:Y:S02]  /*94d0*/  PRMT R12, R12, 0x9910, RZ ;  /* 0x000099100c0c7816 */ /* 0x000fe400000000ff */
[----:B------:R-:W-:Y:S02]  /*94e0*/  PRMT R8, R8, 0x9910, RZ ;  /* 0x0000991008087816 */ /* 0x000fe400000000ff */
[----:B------:R-:W-:Y:S01]  /*94f0*/  ISETP.GT.AND P4, PT, R14, R9, PT ;  /* 0x000000090e00720c */ /* 0x000fe20003f84270 */
[----:B------:R-:W-:Y:S01]  /*9500*/  IMAD.MOV.U32 R9, RZ, RZ, R12 ;  /* 0x000000ffff097224 */ /* 0x000fe200078e000c */
[----:B------:R-:W-:Y:S01]  /*9510*/  ISETP.GT.AND P1, PT, R3, R0, PT ;  /* 0x000000000300720c */ /* 0x000fe20003f24270 */
[----:B------:R-:W-:Y:S01]  /*9520*/  IMAD.MOV.U32 R0, RZ, RZ, R8 ;  /* 0x000000ffff007224 */ /* 0x000fe200078e0008 */
[----:B------:R-:W-:Y:S02]  /*9530*/  @!P2 SEL R19, R18, R17, P0 ;  /* 0x000000111213a207 */ /* 0x000fe40000000000 */
[----:B------:R-:W-:-:S02]  /*9540*/  @!P2 SEL R23, R22, R21, P0 ;  /* 0x000000151617a207 */ /* 0x000fc40000000000 */
[----:B------:R-:W-:Y:S02]  /*9550*/  ISETP.GT.AND P0, PT, R9, R0, PT ;  /* 0x000000000900720c */ /* 0x000fe40003f04270 */
[----:B--2---:R-:W-:Y:S02]  /*9560*/  @!P3 SEL R25, R24, R19, P1 ;  /* 0x000000131819b207 */ /* 0x004fe40000800000 */
[----:B----4-:R-:W-:Y:S02]  /*9570*/  @!P3 SEL R5, R4, R23, P1 ;  /* 0x000000170405b207 */ /* 0x010fe40000800000 */
[----:B------:R-:W-:Y:S02]  /*9580*/  PRMT R3, R13, 0x7610, R3 ;  /* 0x000076100d037816 */ /* 0x000fe40000000003 */
[----:B------:R-:W-:Y:S01]  /*9590*/  @!P4 SEL R27, R26, R25, P0 ;  /* 0x000000191a1bc207 */ /* 0x000fe20000000000 */
[----:B0-----:R-:W-:Y:S01]  /*95a0*/  IMAD.WIDE.U32 R10, R2, 0xc, R10 ;  /* 0x0000000c020a7825 */ /* 0x001fe200078e000a */
[----:B------:R-:W-:-:S02]  /*95b0*/  @!P4 SEL R7, R6, R5, P0 ;  /* 0x000000050607c207 */ /* 0x000fc40000000000 */
[----:B------:R-:W-:Y:S01]  /*95c0*/  PRMT R0, R3, 0x9910, RZ ;  /* 0x0000991003007816 */ /* 0x000fe200000000ff */
[----:B------:R-:W-:Y:S01]  /*95d0*/  VIADD R27, R27, 0xffffffff ;  /* 0xffffffff1b1b7836 */ /* 0x000fe20000000000 */
[----:B------:R-:W-:Y:S01]  /*95e0*/  STG.E.U16 desc[UR8][R10.64], R3 ;  /* 0x000000030a007986 */ /* 0x000fe2000c101508 */
[----:B------:R-:W-:Y:S01]  /*95f0*/  VIADD R7, R7, 0xffffffff ;  /* 0xffffffff07077836 */ /* 0x000fe20000000000 */
[----:B------:R-:W-:-:S04]  /*9600*/  ISETP.NE.AND P0, PT, R0, RZ, PT ;  /* 0x000000ff0000720c */ /* 0x000fc80003f05270 */
[----:B------:R-:W-:Y:S02]  /*9610*/  SEL R27, R27, 0xffffffff, P0 ;  /* 0xffffffff1b1b7807 */ /* 0x000fe40000000000 */
[----:B------:R-:W-:-:S03]  /*9620*/  SEL R7, R7, 0xffffffff, P0 ;  /* 0xffffffff07077807 */ /* 0x000fc60000000000 */
[----:B------:R-:W-:Y:S04]  /*9630*/  STG.E desc[UR8][R10.64+0x4], R27 ;  /* 0x0000041b0a007986 */ /* 0x000fe8000c101908 */
[----:B------:R-:W-:Y:S01]  /*9640*/  STG.E desc[UR8][R10.64+0x8], R7 ;  /* 0x000008070a007986 */ /* 0x000fe2000c101908 */
[----:B------:R-:W-:Y:S05]  /*9650*/  EXIT ;  /* 0x000000000000794d */ /* 0x000fea0003800000 */
.L_x_19:
[----:B------:R-:W-:-:S00]  /*9660*/  BRA `(.L_x_19) ;  /* 0xfffffffc00fc7947 */ /* 0x000fc0000383ffff */
[----:B------:R-:W-:-:S00]  /*9670*/  NOP ;  /* 0x0000000000007918 */ /* 0x000fc00000000000 */
        /* <DEDUP_REMOVED lines=8> */
.L_x_20:


//--------------------- .nv.shared._Z26sw_affine_wavefront_kernelPKaPKiS2_S0_S2_S2_P11AlignResultPsS5_S5_iiiii --------------------------
	.section	.nv.shared._Z26sw_affine_wavefront_kernelPKaPKiS2_S0_S2_S2_P11AlignResultPsS5_S5_iiiii,"aw",@nobits
	.sectionflags	@""
	.align	4
.nv.shared._Z26sw_affine_wavefront_kernelPKaPKiS2_S0_S2_S2_P11AlignResultPsS5_S5_iiiii:
	.zero		3584


//--------------------- .nv.shared.reserved.0     --------------------------
	.section	.nv.shared.reserved.0,"aw",@nobits
	.weak		__nv_reservedSMEM_offset_0_alias
	.size		__nv_reservedSMEM_offset_0_alias, 0, 64
	.other		__nv_reservedSMEM_offset_0_alias,@"STO_CUDA_RESERVED_SHARED STV_DEFAULT"
__nv_reservedSMEM_offset_0_alias:
	.zero		0
	.zero		64


//--------------------- .nv.constant0._Z26sw_affine_wavefront_kernelPKaPKiS2_S0_S2_S2_P11AlignResultPsS5_S5_iiiii --------------------------
	.section	.nv.constant0._Z26sw_affine_wavefront_kernelPKaPKiS2_S0_S2_S2_P11AlignResultPsS5_S5_iiiii,"a",@progbits
	.sectionflags	@""
	.align	4
.nv.constant0._Z26sw_affine_wavefront_kernelPKaPKiS2_S0_S2_S2_P11AlignResultPsS5_S5_iiiii:
	.zero		996


//--------------------- SYMBOLS --------------------------

	.type		.nv.reservedSmem.offset0,@object
	.size		.nv.reservedSmem.offset0,0x4
	.type		.nv.reservedSmem.cap,@object
	.size		.nv.reservedSmem.cap,0x4
